	.target	sm_90a

	.elftype	@"ET_EXEC"


//--------------------- .note.nv.tkinfo           --------------------------
	.section	.note.nv.tkinfo,"",@"SHT_NOTE"
	.sectionflags	@"SHF_NOTE_NV_TKINFO"
	.tkinfo
        /*0018*/ 	.word	0x00000002
        /*0030*/ 	.string	""
        /*0030*/ 	.string	"ptxas"
        /*0030*/ 	.string	"Cuda compilation tools, release 13.0, V13.0.88"
        /*0030*/ 	.string	"Build cuda_13.0.r13.0/compiler.36424714_0"
        /*0030*/ 	.string	"-arch sm_90a -m 64 "



//--------------------- .note.nv.cuinfo           --------------------------
	.section	.note.nv.cuinfo,"",@"SHT_NOTE"
	.sectionflags	@"SHF_NOTE_NV_CUINFO"
        /*0018*/ 	.short	0x0002
        /*001a*/ 	.short	0x005a
        /*001c*/ 	.short	0x0082
	.zero		2


//--------------------- .nv.info                  --------------------------
	.section	.nv.info,"",@"SHT_CUDA_INFO"
	.align	4


	//----- nvinfo : EIATTR_REGCOUNT
	.align		4
        /*0000*/ 	.byte	0x04, 0x2f
        /*0002*/ 	.short	(.L_16 - .L_15)
	.align		4
.L_15:
        /*0004*/ 	.word	index@(_ZN7cutlass13device_kernelINS_4fmha6kernel28FmhaKernelTmaWarpSpecializedINS1_10collective30FmhaMainloopTmaWarpSpecializedINS_6half_tEffN4cute5tupleIJNS7_1CILi128EEENS9_ILi64EEENS9_ILi160EEEEEENS8_IJiNS9_ILi1EEENS8_IJiiEEEEEESG_SG_NS4_13DefaultFusionEJEEENS4_15FmhaFwdEpilogueIS6_fNS8_IJSB_SC_SB_EEEEENS2_23IndividualTileSchedulerEJEEEEEvNT_6ParamsE)
        /*0008*/ 	.word	0x000000a8


	//----- nvinfo : EIATTR_FRAME_SIZE
	.align		4
.L_16:
        /*000c*/ 	.byte	0x04, 0x11
        /*000e*/ 	.short	(.L_18 - .L_17)
	.align		4
.L_17:
        /*0010*/ 	.word	index@($__internal_0_$__cuda_sm20_rcp_rn_f32_slowpath)
        /*0014*/ 	.word	0x00000000


	//----- nvinfo : EIATTR_FRAME_SIZE
	.align		4
.L_18:
        /*0018*/ 	.byte	0x04, 0x11
        /*001a*/ 	.short	(.L_20 - .L_19)
	.align		4
.L_19:
        /*001c*/ 	.word	index@(_ZN7cutlass13device_kernelINS_4fmha6kernel28FmhaKernelTmaWarpSpecializedINS1_10collective30FmhaMainloopTmaWarpSpecializedINS_6half_tEffN4cute5tupleIJNS7_1CILi128EEENS9_ILi64EEENS9_ILi160EEEEEENS8_IJiNS9_ILi1EEENS8_IJiiEEEEEESG_SG_NS4_13DefaultFusionEJEEENS4_15FmhaFwdEpilogueIS6_fNS8_IJSB_SC_SB_EEEEENS2_23IndividualTileSchedulerEJEEEEEvNT_6ParamsE)
        /*0020*/ 	.word	0x00000000


	//----- nvinfo : EIATTR_MIN_STACK_SIZE
	.align		4
.L_20:
        /*0024*/ 	.byte	0x04, 0x12
        /*0026*/ 	.short	(.L_22 - .L_21)
	.align		4
.L_21:
        /*0028*/ 	.word	index@(_ZN7cutlass13device_kernelINS_4fmha6kernel28FmhaKernelTmaWarpSpecializedINS1_10collective30FmhaMainloopTmaWarpSpecializedINS_6half_tEffN4cute5tupleIJNS7_1CILi128EEENS9_ILi64EEENS9_ILi160EEEEEENS8_IJiNS9_ILi1EEENS8_IJiiEEEEEESG_SG_NS4_13DefaultFusionEJEEENS4_15FmhaFwdEpilogueIS6_fNS8_IJSB_SC_SB_EEEEENS2_23IndividualTileSchedulerEJEEEEEvNT_6ParamsE)
        /*002c*/ 	.word	0x00000000
.L_22:


//--------------------- .nv.compat                --------------------------
	.section	.nv.compat,"",@"SHT_CUDA_COMPAT_INFO"
	.align	4
        /*0000*/ 	.byte	0x02, 0x09, 0x01, 0x00, 0x02, 0x02, 0x04, 0x00, 0x02, 0x05, 0x05, 0x00, 0x03, 0x07, 0x01, 0x01
        /*0010*/ 	.byte	0x02, 0x03, 0x01, 0x00, 0x02, 0x06, 0x01, 0x00, 0x04, 0x0b, 0x08, 0x00, 0x00, 0x00, 0x00, 0x00
        /*0020*/ 	.byte	0x00, 0x00, 0x00, 0x00


//--------------------- .nv.info._ZN7cutlass13device_kernelINS_4fmha6kernel28FmhaKernelTmaWarpSpecializedINS1_10collective30FmhaMainloopTmaWarpSpecializedINS_6half_tEffN4cute5tupleIJNS7_1CILi128EEENS9_ILi64EEENS9_ILi160EEEEEENS8_IJiNS9_ILi1EEENS8_IJiiEEEEEESG_SG_NS4_13DefaultFusionEJEEENS4_15FmhaFwdEpilogueIS6_fNS8_IJSB_SC_SB_EEEEENS2_23IndividualTileSchedulerEJEEEEEvNT_6ParamsE --------------------------
	.section	.nv.info._ZN7cutlass13device_kernelINS_4fmha6kernel28FmhaKernelTmaWarpSpecializedINS1_10collective30FmhaMainloopTmaWarpSpecializedINS_6half_tEffN4cute5tupleIJNS7_1CILi128EEENS9_ILi64EEENS9_ILi160EEEEEENS8_IJiNS9_ILi1EEENS8_IJiiEEEEEESG_SG_NS4_13DefaultFusionEJEEENS4_15FmhaFwdEpilogueIS6_fNS8_IJSB_SC_SB_EEEEENS2_23IndividualTileSchedulerEJEEEEEvNT_6ParamsE,"",@"SHT_CUDA_INFO"
	.sectionflags	@""
	.align	4


	//----- nvinfo : EIATTR_CUDA_API_VERSION
	.align		4
        /*0000*/ 	.byte	0x04, 0x37
        /*0002*/ 	.short	(.L_24 - .L_23)
.L_23:
        /*0004*/ 	.word	0x00000082


	//----- nvinfo : EIATTR_KPARAM_INFO
	.align		4
.L_24:
        /*0008*/ 	.byte	0x04, 0x17
        /*000a*/ 	.short	(.L_26 - .L_25)
.L_25:
        /*000c*/ 	.word	0x00000000
        /*0010*/ 	.short	0x0000
        /*0012*/ 	.short	0x0070
        /*0014*/ 	.byte	0x00, 0xf0, 0x01, 0x20


	//----- nvinfo : EIATTR_SPARSE_MMA_MASK
	.align		4
.L_26:
        /*0018*/ 	.byte	0x03, 0x50
        /*001a*/ 	.short	0x0000


	//----- nvinfo : EIATTR_MAXREG_COUNT
	.align		4
        /*001c*/ 	.byte	0x03, 0x1b
        /*001e*/ 	.short	0x00a8


	//----- nvinfo : EIATTR_NUM_BARRIERS
	.align		4
        /*0020*/ 	.byte	0x02, 0x4c
        /*0022*/ 	.byte	0x02
	.zero		1


	//----- nvinfo : EIATTR_EXTERNS
	.align		4
        /*0024*/ 	.byte	0x04, 0x0f
        /*0026*/ 	.short	(.L_28 - .L_27)


	//   ....[0]....
	.align		4
.L_27:
        /*0028*/ 	.word	index@(__assertfail)


	//----- nvinfo : EIATTR_MERCURY_ISA_VERSION
	.align		4
.L_28:
        /*002c*/ 	.byte	0x03, 0x5f
        /*002e*/ 	.short	0x0101


	//----- nvinfo : EIATTR_INT_WARP_WIDE_INSTR_OFFSETS
	.align		4
        /*0030*/ 	.byte	0x04, 0x31
        /*0032*/ 	.short	(.L_30 - .L_29)


	//   ....[0]....
.L_29:
        /*0034*/ 	.word	0x000006f0


	//   ....[1]....
        /*0038*/ 	.word	0x00000700


	//   ....[2]....
        /*003c*/ 	.word	0x00000710


	//   ....[3]....
        /*0040*/ 	.word	0x00000720


	//   ....[4]....
        /*0044*/ 	.word	0x00000790


	//----- nvinfo : EIATTR_COOP_GROUP_MASK_REGIDS
	.align		4
.L_30:
        /*0048*/ 	.byte	0x04, 0x29
        /*004a*/ 	.short	(.L_32 - .L_31)


	//   ....[0]....
.L_31:
        /*004c*/ 	.word	0xffffffff


	//   ....[1]....
        /*0050*/ 	.word	0xffffffff


	//   ....[2]....
        /*0054*/ 	.word	0xffffffff


	//   ....[3]....
        /*0058*/ 	.word	0xffffffff


	//   ....[4]....
        /*005c*/ 	.word	0xffffffff


	//   ....[5]....
        /*0060*/ 	.word	0xffffffff


	//   ....[6]....
        /*0064*/ 	.word	0xffffffff


	//   ....[7]....
        /*0068*/ 	.word	0xffffffff


	//   ....[8]....
        /*006c*/ 	.word	0xffffffff


	//   ....[9]....
        /*0070*/ 	.word	0xffffffff


	//   ....[10]....
        /*0074*/ 	.word	0xffffffff


	//   ....[11]....
        /*0078*/ 	.word	0xffffffff


	//   ....[12]....
        /*007c*/ 	.word	0xffffffff


	//   ....[13]....
        /*0080*/ 	.word	0xffffffff


	//   ....[14]....
        /*0084*/ 	.word	0xffffffff


	//   ....[15]....
        /*0088*/ 	.word	0xffffffff


	//   ....[16]....
        /*008c*/ 	.word	0xffffffff


	//   ....[17]....
        /*0090*/ 	.word	0xffffffff


	//----- nvinfo : EIATTR_COOP_GROUP_INSTR_OFFSETS
	.align		4
.L_32:
        /*0094*/ 	.byte	0x04, 0x28
        /*0096*/ 	.short	(.L_34 - .L_33)


	//   ....[0]....
.L_33:
        /*0098*/ 	.word	0x00000050


	//   ....[1]....
        /*009c*/ 	.word	0x00000080


	//   ....[2]....
        /*00a0*/ 	.word	0x000001b0


	//   ....[3]....
        /*00a4*/ 	.word	0x00000370


	//   ....[4]....
        /*00a8*/ 	.word	0x00000530


	//   ....[5]....
        /*00ac*/ 	.word	0x00000690


	//   ....[6]....
        /*00b0*/ 	.word	0x000014a0


	//   ....[7]....
        /*00b4*/ 	.word	0x00001530


	//   ....[8]....
        /*00b8*/ 	.word	0x00001580


	//   ....[9]....
        /*00bc*/ 	.word	0x00001650


	//   ....[10]....
        /*00c0*/ 	.word	0x00003210


	//   ....[11]....
        /*00c4*/ 	.word	0x00003240


	//   ....[12]....
        /*00c8*/ 	.word	0x00003540


	//   ....[13]....
        /*00cc*/ 	.word	0x00003660


	//   ....[14]....
        /*00d0*/ 	.word	0x00004f60


	//   ....[15]....
        /*00d4*/ 	.word	0x00004f90


	//   ....[16]....
        /*00d8*/ 	.word	0x00004fe0


	//   ....[17]....
        /*00dc*/ 	.word	0x00004ff0


	//----- nvinfo : EIATTR_REG_RECONFIG
	.align		4
.L_34:
        /*00e0*/ 	.byte	0x01, 0x54
	.zero		2


	//----- nvinfo : EIATTR_SYSCALL_OFFSETS
	.align		4
        /*00e4*/ 	.byte	0x04, 0x46
        /*00e6*/ 	.short	(.L_36 - .L_35)


	//   ....[0]....
.L_35:
        /*00e8*/ 	.word	0x00005cd0


	//   ....[1]....
        /*00ec*/ 	.word	0x00005e30


	//----- nvinfo : EIATTR_MBARRIER_INSTR_OFFSETS
	.align		4
.L_36:
        /*00f0*/ 	.byte	0x04, 0x39
        /*00f2*/ 	.short	(.L_38 - .L_37)


	//   ....[0]....
.L_37:
        /*00f4*/ 	.word	0x00000320
        /*00f8*/ 	.word	0x000000ff
        /*00fc*/ 	.word	0x00023050
        /*0100*/ 	.short	0x0100
        /*0102*/ 	.byte	0x0b
	.zero		1


	//   ....[1]....
        /*0104*/ 	.word	0x00000330
        /*0108*/ 	.word	0x000000ff
        /*010c*/ 	.word	0x00023060
        /*0110*/ 	.short	0x0100
        /*0112*/ 	.byte	0x0b
	.zero		1


	//   ....[2]....
        /*0114*/ 	.word	0x00000340
        /*0118*/ 	.word	0x000000ff
        /*011c*/ 	.word	0x00023058
        /*0120*/ 	.short	0x0100
        /*0122*/ 	.byte	0x0b
	.zero		1


	//   ....[3]....
        /*0124*/ 	.word	0x00000350
        /*0128*/ 	.word	0x000000ff
        /*012c*/ 	.word	0x00023068
        /*0130*/ 	.short	0x0100
        /*0132*/ 	.byte	0x0b
	.zero		1


	//   ....[4]....
        /*0134*/ 	.word	0x00000480
        /*0138*/ 	.word	0x000000ff
        /*013c*/ 	.word	0x00023000
        /*0140*/ 	.short	0x0100
        /*0142*/ 	.byte	0x0b
	.zero		1


	//   ....[5]....
        /*0144*/ 	.word	0x00000490
        /*0148*/ 	.word	0x000000ff
        /*014c*/ 	.word	0x00023028
        /*0150*/ 	.short	0x0100
        /*0152*/ 	.byte	0x0b
	.zero		1


	//   ....[6]....
        /*0154*/ 	.word	0x000004a0
        /*0158*/ 	.word	0x000000ff
        /*015c*/ 	.word	0x00023008
        /*0160*/ 	.short	0x0100
        /*0162*/ 	.byte	0x0b
	.zero		1


	//   ....[7]....
        /*0164*/ 	.word	0x000004b0
        /*0168*/ 	.word	0x000000ff
        /*016c*/ 	.word	0x00023030
        /*0170*/ 	.short	0x0100
        /*0172*/ 	.byte	0x0b
	.zero		1


	//   ....[8]....
        /*0174*/ 	.word	0x000004c0
        /*0178*/ 	.word	0x000000ff
        /*017c*/ 	.word	0x00023010
        /*0180*/ 	.short	0x0100
        /*0182*/ 	.byte	0x0b
	.zero		1


	//   ....[9]....
        /*0184*/ 	.word	0x000004d0
        /*0188*/ 	.word	0x000000ff
        /*018c*/ 	.word	0x00023038
        /*0190*/ 	.short	0x0100
        /*0192*/ 	.byte	0x0b
	.zero		1


	//   ....[10]....
        /*0194*/ 	.word	0x000004e0
        /*0198*/ 	.word	0x000000ff
        /*019c*/ 	.word	0x00023018
        /*01a0*/ 	.short	0x0100
        /*01a2*/ 	.byte	0x0b
	.zero		1


	//   ....[11]....
        /*01a4*/ 	.word	0x000004f0
        /*01a8*/ 	.word	0x000000ff
        /*01ac*/ 	.word	0x00023040
        /*01b0*/ 	.short	0x0100
        /*01b2*/ 	.byte	0x0b
	.zero		1


	//   ....[12]....
        /*01b4*/ 	.word	0x00000500
        /*01b8*/ 	.word	0x000000ff
        /*01bc*/ 	.word	0x00023020
        /*01c0*/ 	.short	0x0100
        /*01c2*/ 	.byte	0x0b
	.zero		1


	//   ....[13]....
        /*01c4*/ 	.word	0x00000510
        /*01c8*/ 	.word	0x000000ff
        /*01cc*/ 	.word	0x00023048
        /*01d0*/ 	.short	0x0100
        /*01d2*/ 	.byte	0x0b
	.zero		1


	//   ....[14]....
        /*01d4*/ 	.word	0x00000640
        /*01d8*/ 	.word	0x000000ff
        /*01dc*/ 	.word	0x00023070
        /*01e0*/ 	.short	0x0100
        /*01e2*/ 	.byte	0x0b
	.zero		1


	//   ....[15]....
        /*01e4*/ 	.word	0x00000650
        /*01e8*/ 	.word	0x000000ff
        /*01ec*/ 	.word	0x00023080
        /*01f0*/ 	.short	0x0100
        /*01f2*/ 	.byte	0x0b
	.zero		1


	//   ....[16]....
        /*01f4*/ 	.word	0x00000660
        /*01f8*/ 	.word	0x000000ff
        /*01fc*/ 	.word	0x00023078
        /*0200*/ 	.short	0x0100
        /*0202*/ 	.byte	0x0b
	.zero		1


	//   ....[17]....
        /*0204*/ 	.word	0x00000670
        /*0208*/ 	.word	0x000000ff
        /*020c*/ 	.word	0x00023088
        /*0210*/ 	.short	0x0100
        /*0212*/ 	.byte	0x0b
	.zero		1


	//   ....[18]....
        /*0214*/ 	.word	0x000007b0
        /*0218*/ 	.word	0x000000ff
        /*021c*/ 	.word	0x00023090
        /*0220*/ 	.short	0x0100
        /*0222*/ 	.byte	0x08
	.zero		1


	//   ....[19]....
        /*0224*/ 	.word	0x000007c0
        /*0228*/ 	.word	0x000000ff
        /*022c*/ 	.word	0x00023098
        /*0230*/ 	.short	0x0100
        /*0232*/ 	.byte	0x08
	.zero		1


	//   ....[20]....
        /*0234*/ 	.word	0x000007d0
        /*0238*/ 	.word	0x000000ff
        /*023c*/ 	.word	0x000230a0
        /*0240*/ 	.short	0x0100
        /*0242*/ 	.byte	0x08
	.zero		1


	//   ....[21]....
        /*0244*/ 	.word	0x000007e0
        /*0248*/ 	.word	0x000000ff
        /*024c*/ 	.word	0x000230a8
        /*0250*/ 	.short	0x0100
        /*0252*/ 	.byte	0x08
	.zero		1


	//   ....[22]....
        /*0254*/ 	.word	0x000008e0
        /*0258*/ 	.word	0x000000ff
        /*025c*/ 	.word	0x000230c0
        /*0260*/ 	.short	0x0100
        /*0262*/ 	.byte	0x0b
	.zero		1


	//   ....[23]....
        /*0264*/ 	.word	0x000008f0
        /*0268*/ 	.word	0x000000ff
        /*026c*/ 	.word	0x000230e0
        /*0270*/ 	.short	0x0100
        /*0272*/ 	.byte	0x0b
	.zero		1


	//   ....[24]....
        /*0274*/ 	.word	0x00000900
        /*0278*/ 	.word	0x000000ff
        /*027c*/ 	.word	0x000230c8
        /*0280*/ 	.short	0x0100
        /*0282*/ 	.byte	0x0b
	.zero		1


	//   ....[25]....
        /*0284*/ 	.word	0x00000910
        /*0288*/ 	.word	0x000000ff
        /*028c*/ 	.word	0x000230e8
        /*0290*/ 	.short	0x0100
        /*0292*/ 	.byte	0x0b
	.zero		1


	//   ....[26]....
        /*0294*/ 	.word	0x00000920
        /*0298*/ 	.word	0x000000ff
        /*029c*/ 	.word	0x000230d0
        /*02a0*/ 	.short	0x0100
        /*02a2*/ 	.byte	0x0b
	.zero		1


	//   ....[27]....
        /*02a4*/ 	.word	0x00000930
        /*02a8*/ 	.word	0x000000ff
        /*02ac*/ 	.word	0x000230f0
        /*02b0*/ 	.short	0x0100
        /*02b2*/ 	.byte	0x0b
	.zero		1


	//   ....[28]....
        /*02b4*/ 	.word	0x00000940
        /*02b8*/ 	.word	0x000000ff
        /*02bc*/ 	.word	0x000230d8
        /*02c0*/ 	.short	0x0100
        /*02c2*/ 	.byte	0x0b
	.zero		1


	//   ....[29]....
        /*02c4*/ 	.word	0x00000950
        /*02c8*/ 	.word	0x000000ff
        /*02cc*/ 	.word	0x000230f8
        /*02d0*/ 	.short	0x0100
        /*02d2*/ 	.byte	0x0b
	.zero		1


	//   ....[30]....
        /*02d4*/ 	.word	0x00000d50
        /*02d8*/ 	.word	0x000000ff
        /*02dc*/ 	.word	0x00023050
        /*02e0*/ 	.short	0x010a
        /*02e2*/ 	.byte	0x08
	.zero		1


	//   ....[31]....
        /*02e4*/ 	.word	0x00000dc0
        /*02e8*/ 	.word	0x000000ff
        /*02ec*/ 	.word	0x00023000
        /*02f0*/ 	.short	0x010a
        /*02f2*/ 	.byte	0x24
	.zero		1


	//   ....[32]....
        /*02f4*/ 	.word	0x00000e30
        /*02f8*/ 	.word	0x000000ff
        /*02fc*/ 	.word	0x00000000
        /*0300*/ 	.short	0x010a
        /*0302*/ 	.byte	0x05
	.zero		1


	//   ....[33]....
        /*0304*/ 	.word	0x00002230
        /*0308*/ 	.word	0x00000002
        /*030c*/ 	.word	0x00000000
        /*0310*/ 	.short	0x0101
        /*0312*/ 	.byte	0x0b
	.zero		1


	//   ....[34]....
        /*0314*/ 	.word	0x00002540
        /*0318*/ 	.word	0x000000ff
        /*031c*/ 	.word	0x00023008
        /*0320*/ 	.short	0x010a
        /*0322*/ 	.byte	0x24
	.zero		1


	//   ....[35]....
        /*0324*/ 	.word	0x00002c10
        /*0328*/ 	.word	0x000000ff
        /*032c*/ 	.word	0x00000000
        /*0330*/ 	.short	0x0101
        /*0332*/ 	.byte	0x0a
	.zero		1


	//   ....[36]....
        /*0334*/ 	.word	0x00002d50
        /*0338*/ 	.word	0x000000ff
        /*033c*/ 	.word	0x00023000
        /*0340*/ 	.short	0x010a
        /*0342*/ 	.byte	0x0a
	.zero		1


	//   ....[37]....
        /*0344*/ 	.word	0x000040c0
        /*0348*/ 	.word	0x000000ff
        /*034c*/ 	.word	0x00023000
        /*0350*/ 	.short	0x010a
        /*0352*/ 	.byte	0x0b
	.zero		1


	//   ....[38]....
        /*0354*/ 	.word	0x000046f0
        /*0358*/ 	.word	0x000000ff
        /*035c*/ 	.word	0x00023000
        /*0360*/ 	.short	0x010a
        /*0362*/ 	.byte	0x0b
	.zero		1


	//   ....[39]....
        /*0364*/ 	.word	0x00004db0
        /*0368*/ 	.word	0x000000ff
        /*036c*/ 	.word	0x00000000
        /*0370*/ 	.short	0x0101
        /*0372*/ 	.byte	0x0b
	.zero		1


	//   ....[40]....
        /*0374*/ 	.word	0x00004e60
        /*0378*/ 	.word	0x000000ff
        /*037c*/ 	.word	0x00000000
        /*0380*/ 	.short	0x0101
        /*0382*/ 	.byte	0x04
	.zero		1


	//   ....[41]....
        /*0384*/ 	.word	0x00005700
        /*0388*/ 	.word	0x000000ff
        /*038c*/ 	.word	0x00023098
        /*0390*/ 	.short	0x010a
        /*0392*/ 	.byte	0x04
	.zero		1


	//   ....[42]....
        /*0394*/ 	.word	0x00006f30
        /*0398*/ 	.word	0x00000000
        /*039c*/ 	.word	0x00023090
        /*03a0*/ 	.short	0x0101
        /*03a2*/ 	.byte	0x24
	.zero		1


	//   ....[43]....
        /*03a4*/ 	.word	0x00007080
        /*03a8*/ 	.word	0x00000003
        /*03ac*/ 	.word	0x00023060
        /*03b0*/ 	.short	0x010a
        /*03b2*/ 	.byte	0x3f
	.zero		1


	//   ....[44]....
        /*03b4*/ 	.word	0x00007480
        /*03b8*/ 	.word	0x00000000
        /*03bc*/ 	.word	0x00023028
        /*03c0*/ 	.short	0x010a
        /*03c2*/ 	.byte	0x3f
	.zero		1


	//   ....[45]....
        /*03c4*/ 	.word	0x00007880
        /*03c8*/ 	.word	0x00000004
        /*03cc*/ 	.word	0x00023060
        /*03d0*/ 	.short	0x010a
        /*03d2*/ 	.byte	0x3f
	.zero		1


	//   ....[46]....
        /*03d4*/ 	.word	0x00007cb0
        /*03d8*/ 	.word	0x00000003
        /*03dc*/ 	.word	0x00023028
        /*03e0*/ 	.short	0x010a
        /*03e2*/ 	.byte	0x3f
	.zero		1


	//   ....[47]....
        /*03e4*/ 	.word	0x000081a0
        /*03e8*/ 	.word	0x00000006
        /*03ec*/ 	.word	0x00023028
        /*03f0*/ 	.short	0x010a
        /*03f2*/ 	.byte	0x3f
	.zero		1


	//   ....[48]....
        /*03f4*/ 	.word	0x000085d0
        /*03f8*/ 	.word	0x00000006
        /*03fc*/ 	.word	0x00023028
        /*0400*/ 	.short	0x010a
        /*0402*/ 	.byte	0x3f
	.zero		1


	//   ....[49]....
        /*0404*/ 	.word	0x000089f0
        /*0408*/ 	.word	0x00000003
        /*040c*/ 	.word	0x00023050
        /*0410*/ 	.short	0x010a
        /*0412*/ 	.byte	0x3f
	.zero		1


	//   ....[50]....
        /*0414*/ 	.word	0x00008a50
        /*0418*/ 	.word	0x00000003
        /*041c*/ 	.word	0x00023000
        /*0420*/ 	.short	0x010a
        /*0422*/ 	.byte	0x3f
	.zero		1


	//   ....[51]....
        /*0424*/ 	.word	0x00008ab0
        /*0428*/ 	.word	0x00000003
        /*042c*/ 	.word	0x00000000
        /*0430*/ 	.short	0x010a
        /*0432*/ 	.byte	0x3f
	.zero		1


	//   ....[52]....
        /*0434*/ 	.word	0x00008b10
        /*0438*/ 	.word	0x00000005
        /*043c*/ 	.word	0x00023008
        /*0440*/ 	.short	0x010a
        /*0442*/ 	.byte	0x3f
	.zero		1


	//   ....[53]....
        /*0444*/ 	.word	0x00008b70
        /*0448*/ 	.word	0x00000004
        /*044c*/ 	.word	0x00023000
        /*0450*/ 	.short	0x010a
        /*0452*/ 	.byte	0x3f
	.zero		1


	//   ....[54]....
        /*0454*/ 	.word	0x00008bd0
        /*0458*/ 	.word	0x00000008
        /*045c*/ 	.word	0x00023000
        /*0460*/ 	.short	0x010a
        /*0462*/ 	.byte	0x3f
	.zero		1


	//   ....[55]....
        /*0464*/ 	.word	0x00008c30
        /*0468*/ 	.word	0x00000003
        /*046c*/ 	.word	0x00023098
        /*0470*/ 	.short	0x010a
        /*0472*/ 	.byte	0x3f
	.zero		1


	//   ....[56]....
        /*0474*/ 	.word	0x00008c80
        /*0478*/ 	.word	0x00000003
        /*047c*/ 	.word	0x00023060
        /*0480*/ 	.short	0x010a
        /*0482*/ 	.byte	0x3f
	.zero		1


	//   ....[57]....
        /*0484*/ 	.word	0x00008cd0
        /*0488*/ 	.word	0x00000000
        /*048c*/ 	.word	0x00023028
        /*0490*/ 	.short	0x010a
        /*0492*/ 	.byte	0x3f
	.zero		1


	//   ....[58]....
        /*0494*/ 	.word	0x00008d20
        /*0498*/ 	.word	0x00000004
        /*049c*/ 	.word	0x00023060
        /*04a0*/ 	.short	0x010a
        /*04a2*/ 	.byte	0x3f
	.zero		1


	//   ....[59]....
        /*04a4*/ 	.word	0x00008d70
        /*04a8*/ 	.word	0x00000003
        /*04ac*/ 	.word	0x00023028
        /*04b0*/ 	.short	0x010a
        /*04b2*/ 	.byte	0x3f
	.zero		1


	//   ....[60]....
        /*04b4*/ 	.word	0x00008dc0
        /*04b8*/ 	.word	0x00000006
        /*04bc*/ 	.word	0x00023028
        /*04c0*/ 	.short	0x010a
        /*04c2*/ 	.byte	0x3f
	.zero		1


	//   ....[61]....
        /*04c4*/ 	.word	0x00008e10
        /*04c8*/ 	.word	0x00000006
        /*04cc*/ 	.word	0x00023028
        /*04d0*/ 	.short	0x010a
        /*04d2*/ 	.byte	0x3f
	.zero		1


	//----- nvinfo : EIATTR_NUM_MBARRIERS
	.align		4
.L_38:
        /*04d4*/ 	.byte	0x03, 0x38
        /*04d6*/ 	.short	0x001e


	//----- nvinfo : EIATTR_EXIT_INSTR_OFFSETS
	.align		4
        /*04d8*/ 	.byte	0x04, 0x1c
        /*04da*/ 	.short	(.L_40 - .L_39)


	//   ....[0]....
.L_39:
        /*04dc*/ 	.word	0x000009f0


	//   ....[1]....
        /*04e0*/ 	.word	0x00006f40


	//   ....[2]....
        /*04e4*/ 	.word	0x00006f80


	//   ....[3]....
        /*04e8*/ 	.word	0x00008070


	//   ....[4]....
        /*04ec*/ 	.word	0x000089d0


	//----- nvinfo : EIATTR_MAX_THREADS
	.align		4
.L_40:
        /*04f0*/ 	.byte	0x04, 0x05
        /*04f2*/ 	.short	(.L_42 - .L_41)
.L_41:
        /*04f4*/ 	.word	0x00000180
        /*04f8*/ 	.word	0x00000001
        /*04fc*/ 	.word	0x00000001


	//----- nvinfo : EIATTR_CRS_STACK_SIZE
	.align		4
.L_42:
        /*0500*/ 	.byte	0x04, 0x1e
        /*0502*/ 	.short	(.L_44 - .L_43)
.L_43:
        /*0504*/ 	.word	0x00000000


	//----- nvinfo : EIATTR_CBANK_PARAM_SIZE
	.align		4
.L_44:
        /*0508*/ 	.byte	0x03, 0x19
        /*050a*/ 	.short	0x0870


	//----- nvinfo : EIATTR_PARAM_CBANK
	.align		4
        /*050c*/ 	.byte	0x04, 0x0a
        /*050e*/ 	.short	(.L_46 - .L_45)
	.align		4
.L_45:
        /*0510*/ 	.word	index@(.nv.constant0._ZN7cutlass13device_kernelINS_4fmha6kernel28FmhaKernelTmaWarpSpecializedINS1_10collective30FmhaMainloopTmaWarpSpecializedINS_6half_tEffN4cute5tupleIJNS7_1CILi128EEENS9_ILi64EEENS9_ILi160EEEEEENS8_IJiNS9_ILi1EEENS8_IJiiEEEEEESG_SG_NS4_13DefaultFusionEJEEENS4_15FmhaFwdEpilogueIS6_fNS8_IJSB_SC_SB_EEEEENS2_23IndividualTileSchedulerEJEEEEEvNT_6ParamsE)
        /*0514*/ 	.short	0x0210
        /*0516*/ 	.short	0x0870


	//----- nvinfo : EIATTR_SW_WAR
	.align		4
.L_46:
        /*0518*/ 	.byte	0x04, 0x36
        /*051a*/ 	.short	(.L_48 - .L_47)
.L_47:
        /*051c*/ 	.word	0x00000008
.L_48:


//--------------------- .nv.callgraph             --------------------------
	.section	.nv.callgraph,"",@"SHT_CUDA_CALLGRAPH"
	.align	4
	.sectionentsize	8
	.align		4
        /*0000*/ 	.word	0x00000000
	.align		4
        /*0004*/ 	.word	0xffffffff
	.align		4
        /*0008*/ 	.word	index@(_ZN7cutlass13device_kernelINS_4fmha6kernel28FmhaKernelTmaWarpSpecializedINS1_10collective30FmhaMainloopTmaWarpSpecializedINS_6half_tEffN4cute5tupleIJNS7_1CILi128EEENS9_ILi64EEENS9_ILi160EEEEEENS8_IJiNS9_ILi1EEENS8_IJiiEEEEEESG_SG_NS4_13DefaultFusionEJEEENS4_15FmhaFwdEpilogueIS6_fNS8_IJSB_SC_SB_EEEEENS2_23IndividualTileSchedulerEJEEEEEvNT_6ParamsE)
	.align		4
        /*000c*/ 	.word	index@(__assertfail)
	.align		4
        /*0010*/ 	.word	0x00000000
	.align		4
        /*0014*/ 	.word	0xfffffffe
	.align		4
        /*0018*/ 	.word	0x00000000
	.align		4
        /*001c*/ 	.word	0xfffffffd
	.align		4
        /*0020*/ 	.word	0x00000000
	.align		4
        /*0024*/ 	.word	0xfffffffc


//--------------------- .nv.constant4             --------------------------
	.section	.nv.constant4,"a",@progbits
	.align	8
	.align		8
.nv.constant4:
        /*0000*/ 	.dword	__assertfail
	.align		8
        /*0008*/ 	.dword	__unnamed_1
	.align		8
        /*0010*/ 	.dword	__unnamed_2
	.align		8
        /*0018*/ 	.dword	_ZN39_INTERNAL_0f96a9e9_4_k_cu_44459d71_27934cuda3std3__45__cpo5beginE
	.align		8
        /*0020*/ 	.dword	_ZN39_INTERNAL_0f96a9e9_4_k_cu_44459d71_27934cuda3std3__45__cpo3endE
	.align		8
        /*0028*/ 	.dword	_ZN39_INTERNAL_0f96a9e9_4_k_cu_44459d71_27934cuda3std3__45__cpo6cbeginE
	.align		8
        /*0030*/ 	.dword	_ZN39_INTERNAL_0f96a9e9_4_k_cu_44459d71_27934cuda3std3__45__cpo4cendE
	.align		8
        /*0038*/ 	.dword	_ZN39_INTERNAL_0f96a9e9_4_k_cu_44459d71_27934cuda3std3__441_GLOBAL__N__0f96a9e9_4_k_cu_44459d71_27936ignoreE
	.align		8
        /*0040*/ 	.dword	_ZN39_INTERNAL_0f96a9e9_4_k_cu_44459d71_27934cuda3std3__419piecewise_constructE
	.align		8
        /*0048*/ 	.dword	_ZN39_INTERNAL_0f96a9e9_4_k_cu_44459d71_27934cuda3std3__48in_placeE
	.align		8
        /*0050*/ 	.dword	_ZN39_INTERNAL_0f96a9e9_4_k_cu_44459d71_27934cuda3std6ranges3__45__cpo4swapE
	.align		8
        /*0058*/ 	.dword	_ZN39_INTERNAL_0f96a9e9_4_k_cu_44459d71_27934cuda3std6ranges3__45__cpo9iter_moveE
	.align		8
        /*0060*/ 	.dword	_ZN39_INTERNAL_0f96a9e9_4_k_cu_44459d71_27934cute7productE
	.align		8
        /*0068*/ 	.dword	_ZN39_INTERNAL_0f96a9e9_4_k_cu_44459d71_27934cute1_E
	.align		8
        /*0070*/ 	.dword	$str$24
	.align		8
        /*0078*/ 	.dword	$str$25


//--------------------- .text._ZN7cutlass13device_kernelINS_4fmha6kernel28FmhaKernelTmaWarpSpecializedINS1_10collective30FmhaMainloopTmaWarpSpecializedINS_6half_tEffN4cute5tupleIJNS7_1CILi128EEENS9_ILi64EEENS9_ILi160EEEEEENS8_IJiNS9_ILi1EEENS8_IJiiEEEEEESG_SG_NS4_13DefaultFusionEJEEENS4_15FmhaFwdEpilogueIS6_fNS8_IJSB_SC_SB_EEEEENS2_23IndividualTileSchedulerEJEEEEEvNT_6ParamsE --------------------------
	.section	.text._ZN7cutlass13device_kernelINS_4fmha6kernel28FmhaKernelTmaWarpSpecializedINS1_10collective30FmhaMainloopTmaWarpSpecializedINS_6half_tEffN4cute5tupleIJNS7_1CILi128EEENS9_ILi64EEENS9_ILi160EEEEEENS8_IJiNS9_ILi1EEENS8_IJiiEEEEEESG_SG_NS4_13DefaultFusionEJEEENS4_15FmhaFwdEpilogueIS6_fNS8_IJSB_SC_SB_EEEEENS2_23IndividualTileSchedulerEJEEEEEvNT_6ParamsE,"ax",@progbits
	.align	128
.text._ZN7cutlass13device_kernelINS_4fmha6kernel28FmhaKernelTmaWarpSpecializedINS1_10collective30FmhaMainloopTmaWarpSpecializedINS_6half_tEffN4cute5tupleIJNS7_1CILi128EEENS9_ILi64EEENS9_ILi160EEEEEENS8_IJiNS9_ILi1EEENS8_IJiiEEEEEESG_SG_NS4_13DefaultFusionEJEEENS4_15FmhaFwdEpilogueIS6_fNS8_IJSB_SC_SB_EEEEENS2_23IndividualTileSchedulerEJEEEEEvNT_6ParamsE:
        .type           _ZN7cutlass13device_kernelINS_4fmha6kernel28FmhaKernelTmaWarpSpecializedINS1_10collective30FmhaMainloopTmaWarpSpecializedINS_6half_tEffN4cute5tupleIJNS7_1CILi128EEENS9_ILi64EEENS9_ILi160EEEEEENS8_IJiNS9_ILi1EEENS8_IJiiEEEEEESG_SG_NS4_13DefaultFusionEJEEENS4_15FmhaFwdEpilogueIS6_fNS8_IJSB_SC_SB_EEEEENS2_23IndividualTileSchedulerEJEEEEEvNT_6ParamsE,@function
        .size           _ZN7cutlass13device_kernelINS_4fmha6kernel28FmhaKernelTmaWarpSpecializedINS1_10collective30FmhaMainloopTmaWarpSpecializedINS_6half_tEffN4cute5tupleIJNS7_1CILi128EEENS9_ILi64EEENS9_ILi160EEEEEENS8_IJiNS9_ILi1EEENS8_IJiiEEEEEESG_SG_NS4_13DefaultFusionEJEEENS4_15FmhaFwdEpilogueIS6_fNS8_IJSB_SC_SB_EEEEENS2_23IndividualTileSchedulerEJEEEEEvNT_6ParamsE,(.L_x_112 - _ZN7cutlass13device_kernelINS_4fmha6kernel28FmhaKernelTmaWarpSpecializedINS1_10collective30FmhaMainloopTmaWarpSpecializedINS_6half_tEffN4cute5tupleIJNS7_1CILi128EEENS9_ILi64EEENS9_ILi160EEEEEENS8_IJiNS9_ILi1EEENS8_IJiiEEEEEESG_SG_NS4_13DefaultFusionEJEEENS4_15FmhaFwdEpilogueIS6_fNS8_IJSB_SC_SB_EEEEENS2_23IndividualTileSchedulerEJEEEEEvNT_6ParamsE)
        .other          _ZN7cutlass13device_kernelINS_4fmha6kernel28FmhaKernelTmaWarpSpecializedINS1_10collective30FmhaMainloopTmaWarpSpecializedINS_6half_tEffN4cute5tupleIJNS7_1CILi128EEENS9_ILi64EEENS9_ILi160EEEEEENS8_IJiNS9_ILi1EEENS8_IJiiEEEEEESG_SG_NS4_13DefaultFusionEJEEENS4_15FmhaFwdEpilogueIS6_fNS8_IJSB_SC_SB_EEEEENS2_23IndividualTileSchedulerEJEEEEEvNT_6ParamsE,@"STO_CUDA_ENTRY STV_DEFAULT"
_ZN7cutlass13device_kernelINS_4fmha6kernel28FmhaKernelTmaWarpSpecializedINS1_10collective30FmhaMainloopTmaWarpSpecializedINS_6half_tEffN4cute5tupleIJNS7_1CILi128EEENS9_ILi64EEENS9_ILi160EEEEEENS8_IJiNS9_ILi1EEENS8_IJiiEEEEEESG_SG_NS4_13DefaultFusionEJEEENS4_15FmhaFwdEpilogueIS6_fNS8_IJSB_SC_SB_EEEEENS2_23IndividualTileSchedulerEJEEEEEvNT_6ParamsE:
[----:B------:R-:W1:Y:S01]  /*0000*/  LDC R1, c[0x0][0x28] ;  /* 0x00000a00ff017b82 */ /* 0x000e620000000800 */
[----:B------:R-:W2:Y:S01]  /*0010*/  S2R R6, SR_TID.X ;  /* 0x0000000000067919 */ /* 0x000ea20000002100 */
[----:B------:R-:W-:Y:S01]  /*0020*/  ELECT P1, URZ, PT ;  /* 0x00000000003f782f */ /* 0x000fe20003820000 */
[----:B------:R-:W-:Y:S01]  /*0030*/  BSSY B0, `(.L_x_0) ;  /* 0x0000017000007945 */ /* 0x000fe20003800000 */
[----:B--2---:R-:W-:-:S05]  /*0040*/  SHF.R.U32.HI R0, RZ, 0x5, R6 ;  /* 0x00000005ff007819 */ /* 0x004fca0000011606 */
[----:B------:R-:W2:Y:S02]  /*0050*/  SHFL.IDX PT, R2, R0, RZ, 0x1f ;  /* 0x00001fff00027589 */ /* 0x000ea400000e0000 */
[----:B--2---:R-:W-:Y:S02]  /*0060*/  R2UR UR4, R2 ;  /* 0x00000000020472ca */ /* 0x004fe400000e0000 */
[----:B------:R-:W-:-:S06]  /*0070*/  SHF.R.U32.HI R2, RZ, 0x7, R6 ;  /* 0x00000007ff027819 */ /* 0x000fcc0000011606 */
[----:B------:R-:W2:Y:S05]  /*0080*/  SHFL.IDX PT, R2, R2, RZ, 0x1f ;  /* 0x00001fff02027589 */ /* 0x000eaa00000e0000 */
[----:B------:R-:W-:Y:S02]  /*0090*/  USHF.R.S32.HI UR5, URZ, 0x1f, UR4 ;  /* 0x0000001f3f057899 */ /* 0x000fe40008011404 */
[----:B------:R-:W-:Y:S02]  /*00a0*/  ISETP.NE.OR P0, PT, RZ, UR4, !P1 ;  /* 0x00000004ff007c0c */ /* 0x000fe4000cf05670 */
[----:B------:R-:W-:-:S04]  /*00b0*/  ULEA.HI UR5, UR5, UR4, URZ, 0x2 ;  /* 0x0000000405057291 */ /* 0x000fc8000f8f103f */
[----:B------:R-:W-:-:S04]  /*00c0*/  ULOP3.LUT UR5, UR5, 0xfffffffc, URZ, 0xc0, !UPT ;  /* 0xfffffffc05057892 */ /* 0x000fc8000f8ec03f */
[----:B------:R-:W-:-:S03]  /*00d0*/  UIADD3 UR5, UR4, -UR5, URZ ;  /* 0x8000000504057290 */ /* 0x000fc6000fffe03f */
[----:B-1----:R-:W-:Y:S09]  /*00e0*/  @P0 BRA `(.L_x_1) ;  /* 0x00000000002c0947 */ /* 0x002ff20003800000 */
[----:B------:R-:W-:Y:S02]  /*00f0*/  ULDC.64 UR6, c[0x0][0x198] ;  /* 0x0000660000067ab9 */ /* 0x000fe40000000a00 */
[----:B------:R-:W-:Y:S02]  /*0100*/  UIADD3 UR8, UP0, UR6, 0xf0, URZ ;  /* 0x000000f006087890 */ /* 0x000fe4000ff1e03f */
[----:B------:R-:W-:Y:S02]  /*0110*/  UIADD3 UR10, UP1, UR6, 0x1f0, URZ ;  /* 0x000001f0060a7890 */ /* 0x000fe4000ff3e03f */
[----:B------:R-:W-:Y:S02]  /*0120*/  UIADD3 UR6, UP2, UR6, 0x2f0, URZ ;  /* 0x000002f006067890 */ /* 0x000fe4000ff5e03f */
[----:B------:R-:W-:Y:S02]  /*0130*/  UIADD3.X UR9, URZ, UR7, URZ, UP0, !UPT ;  /* 0x000000073f097290 */ /* 0x000fe400087fe43f */
[----:B------:R-:W-:-:S02]  /*0140*/  UIADD3.X UR11, URZ, UR7, URZ, UP1, !UPT ;  /* 0x000000073f0b7290 */ /* 0x000fc40008ffe43f */
[----:B------:R-:W-:-:S05]  /*0150*/  UIADD3.X UR7, URZ, UR7, URZ, UP2, !UPT ;  /* 0x000000073f077290 */ /* 0x000fca00097fe43f */
[----:B------:R1:W-:Y:S02]  /*0160*/  UTMACCTL.PF [UR8] ;  /* 0x00000000080079b9 */ /* 0x0003e40008040000 */
[----:B------:R1:W-:Y:S02]  /*0170*/  UTMACCTL.PF [UR10] ;  /* 0x000000000a0079b9 */ /* 0x0003e40008040000 */
[----:B------:R1:W-:Y:S02]  /*0180*/  UTMACCTL.PF [UR6] ;  /* 0x00000000060079b9 */ /* 0x0003e40008040000 */
[----:B-1----:R-:W-:Y:S01]  /*0190*/  NOP ;  /* 0x0000000000007918 */ /* 0x002fe20000000000 */
.L_x_1:
[----:B------:R-:W-:Y:S05]  /*01a0*/  BSYNC B0 ;  /* 0x0000000000007941 */ /* 0x000fea0003800000 */
.L_x_0:
[----:B------:R-:W1:Y:S01]  /*01b0*/  SHFL.IDX PT, R3, R0, RZ, 0x1f ;  /* 0x00001fff00037589 */ /* 0x000e6200000e0000 */
[----:B--2---:R-:W-:Y:S01]  /*01c0*/  R2UR UR37, R2 ;  /* 0x00000000022572ca */ /* 0x004fe200000e0000 */
[----:B------:R-:W-:-:S12]  /*01d0*/  UISETP.NE.AND UP0, UPT, UR5, 0x1, UPT ;  /* 0x000000010500788c */ /* 0x000fd8000bf05270 */
[----:B------:R-:W-:Y:S02]  /*01e0*/  UIADD3 UR10, UR37, -0x1, URZ ;  /* 0xffffffff250a7890 */ /* 0x000fe4000fffe03f */
[----:B------:R-:W-:Y:S02]  /*01f0*/  UISETP.EQ.AND UP0, UPT, UR37, URZ, !UP0 ;  /* 0x0000003f2500728c */ /* 0x000fe4000c702270 */
[----:B------:R-:W-:Y:S02]  /*0200*/  UISETP.GE.U32.AND UP1, UPT, UR10, 0x4, UPT ;  /* 0x000000040a00788c */ /* 0x000fe4000bf26070 */
[----:B------:R-:W-:Y:S01]  /*0210*/  USEL UR4, URZ, 0x1, !UP0 ;  /* 0x000000013f047887 */ /* 0x000fe2000c000000 */
[----:B-1----:R-:W-:-:S03]  /*0220*/  ISETP.NE.AND P0, PT, R3, RZ, PT ;  /* 0x000000ff0300720c */ /* 0x002fc60003f05270 */
[----:B------:R-:W-:-:S10]  /*0230*/  USEL UR4, UR4, 0x2, UP1 ;  /* 0x0000000204047887 */ /* 0x000fd40008800000 */
[----:B------:R-:W-:Y:S05]  /*0240*/  @P0 BRA `(.L_x_2) ;  /* 0x0000000000480947 */ /* 0x000fea0003800000 */
[----:B------:R-:W1:Y:S01]  /*0250*/  S2UR UR11, SR_CgaCtaId ;  /* 0x00000000000b79c3 */ /* 0x000e620000008800 */
[----:B------:R-:W-:Y:S01]  /*0260*/  UMOV UR6, 0x400 ;  /* 0x0000040000067882 */ /* 0x000fe20000000000 */
[----:B------:R-:W-:Y:S01]  /*0270*/  UMOV UR7, 0x1 ;  /* 0x0000000100077882 */ /* 0x000fe20000000000 */
[----:B------:R-:W-:Y:S01]  /*0280*/  UMOV UR8, 0x80 ;  /* 0x0000008000087882 */ /* 0x000fe20000000000 */
[----:B------:R-:W-:Y:S01]  /*0290*/  ELECT P0, URZ, PT ;  /* 0x00000000003f782f */ /* 0x000fe20003800000 */
[----:B------:R-:W-:-:S04]  /*02a0*/  UIADD3 UR8, -UR8, 0x100000, URZ ;  /* 0x0010000008087890 */ /* 0x000fc8000fffe13f */
[----:B------:R-:W-:Y:S02]  /*02b0*/  USHF.L.U32 UR9, UR8, 0xb, URZ ;  /* 0x0000000b08097899 */ /* 0x000fe4000800063f */
[----:B------:R-:W-:Y:S02]  /*02c0*/  USHF.L.U32 UR8, UR8, 0x1, URZ ;  /* 0x0000000108087899 */ /* 0x000fe4000800063f */
[----:B-1----:R-:W-:Y:S02]  /*02d0*/  ULEA UR11, UR11, UR6, 0x18 ;  /* 0x000000060b0b7291 */ /* 0x002fe4000f8ec03f */
[----:B------:R-:W-:-:S04]  /*02e0*/  UIADD3 UR6, -UR7, 0x100000, URZ ;  /* 0x0010000007067890 */ /* 0x000fc8000fffe13f */
[----:B------:R-:W-:Y:S02]  /*02f0*/  USHF.L.U32 UR7, UR6, 0xb, URZ ;  /* 0x0000000b06077899 */ /* 0x000fe4000800063f */
[----:B------:R-:W-:Y:S01]  /*0300*/  USHF.L.U32 UR6, UR6, 0x1, URZ ;  /* 0x0000000106067899 */ /* 0x000fe2000800063f */
[----:B------:R-:W1:Y:S11]  /*0310*/  FENCE.VIEW.ASYNC.S ;  /* 0x00000000000073c6 */ /* 0x000e760000000000 */
[----:B-1----:R1:W2:Y:S01]  /*0320*/  SYNCS.EXCH.64 URZ, [UR11+0x23050], UR6 ;  /* 0x023050060b3f75b2 */ /* 0x0022a20008000100 */
[----:B------:R1:W3:Y:S01]  /*0330*/  SYNCS.EXCH.64 URZ, [UR11+0x23060], UR8 ;  /* 0x023060080b3f75b2 */ /* 0x0002e20008000100 */
[----:B------:R1:W4:Y:S01]  /*0340*/  SYNCS.EXCH.64 URZ, [UR11+0x23058], UR6 ;  /* 0x023058060b3f75b2 */ /* 0x0003220008000100 */
[----:B------:R1:W1:Y:S01]  /*0350*/  SYNCS.EXCH.64 URZ, [UR11+0x23068], UR8 ;  /* 0x023068080b3f75b2 */ /* 0x0002620008000100 */
[----:B------:R-:W-:Y:S01]  /*0360*/  NOP ;  /* 0x0000000000007918 */ /* 0x000fe20000000000 */
.L_x_2:
[----:B------:R-:W5:Y:S01]  /*0370*/  SHFL.IDX PT, R2, R0, RZ, 0x1f ;  /* 0x00001fff00027589 */ /* 0x000f6200000e0000 */
[----:B------:R-:W-:Y:S01]  /*0380*/  NOP ;  /* 0x0000000000007918 */ /* 0x000fe20000000000 */
[----:B-----5:R-:W-:-:S13]  /*0390*/  ISETP.NE.AND P0, PT, R2, RZ, PT ;  /* 0x000000ff0200720c */ /* 0x020fda0003f05270 */
[----:B------:R-:W-:Y:S05]  /*03a0*/  @P0 BRA `(.L_x_3) ;  /* 0x0000000000600947 */ /* 0x000fea0003800000 */
[----:B-1----:R-:W1:Y:S01]  /*03b0*/  S2UR UR7, SR_CgaCtaId ;  /* 0x00000000000779c3 */ /* 0x002e620000008800 */
[----:B------:R-:W-:Y:S01]  /*03c0*/  UMOV UR6, 0x400 ;  /* 0x0000040000067882 */ /* 0x000fe20000000000 */
[----:B------:R-:W-:Y:S01]  /*03d0*/  UMOV UR8, 0x1 ;  /* 0x0000000100087882 */ /* 0x000fe20000000000 */
[----:B------:R-:W-:Y:S01]  /*03e0*/  UMOV UR12, 0x100 ;  /* 0x00000100000c7882 */ /* 0x000fe20000000000 */
[----:B------:R-:W-:-:S04]  /*03f0*/  UIADD3 UR8, -UR8, 0x100000, URZ ;  /* 0x0010000008087890 */ /* 0x000fc8000fffe13f */
[----:B------:R-:W-:Y:S02]  /*0400*/  USHF.L.U32 UR9, UR8, 0xb, URZ ;  /* 0x0000000b08097899 */ /* 0x000fe4000800063f */
[----:B------:R-:W-:Y:S01]  /*0410*/  USHF.L.U32 UR8, UR8, 0x1, URZ ;  /* 0x0000000108087899 */ /* 0x000fe2000800063f */
[----:B------:R-:W-:Y:S01]  /*0420*/  ELECT P0, URZ, PT ;  /* 0x00000000003f782f */ /* 0x000fe20003800000 */
[----:B-1----:R-:W-:Y:S02]  /*0430*/  ULEA UR11, UR7, UR6, 0x18 ;  /* 0x00000006070b7291 */ /* 0x002fe4000f8ec03f */
[----:B------:R-:W-:-:S04]  /*0440*/  UIADD3 UR6, -UR12, 0x100000, URZ ;  /* 0x001000000c067890 */ /* 0x000fc8000fffe13f */
[----:B------:R-:W-:Y:S02]  /*0450*/  USHF.L.U32 UR7, UR6, 0xb, URZ ;  /* 0x0000000b06077899 */ /* 0x000fe4000800063f */
[----:B------:R-:W-:Y:S01]  /*0460*/  USHF.L.U32 UR6, UR6, 0x1, URZ ;  /* 0x0000000106067899 */ /* 0x000fe2000800063f */
[----:B------:R-:W1:Y:S03]  /*0470*/  FENCE.VIEW.ASYNC.S ;  /* 0x00000000000073c6 */ /* 0x000e660000000000 */
[----:B-1----:R1:W1:Y:S08]  /*0480*/  SYNCS.EXCH.64 URZ, [UR11+0x23000], UR8 ;  /* 0x023000080b3f75b2 */ /* 0x0022700008000100 */
[----:B------:R1:W1:Y:S01]  /*0490*/  SYNCS.EXCH.64 URZ, [UR11+0x23028], UR6 ;  /* 0x023028060b3f75b2 */ /* 0x0002620008000100 */
        /* <DEDUP_REMOVED lines=8> */
[----:B------:R-:W-:Y:S01]  /*0520*/  NOP ;  /* 0x0000000000007918 */ /* 0x000fe20000000000 */
.L_x_3:
        /* <DEDUP_REMOVED lines=21> */
[----:B------:R-:W-:Y:S01]  /*0680*/  NOP ;  /* 0x0000000000007918 */ /* 0x000fe20000000000 */
.L_x_4:
[----:B------:R-:W5:Y:S01]  /*0690*/  SHFL.IDX PT, R2, R0, RZ, 0x1f ;  /* 0x00001fff00027589 */ /* 0x000f6200000e0000 */
[----:B------:R-:W-:Y:S01]  /*06a0*/  ELECT P0, URZ, PT ;  /* 0x00000000003f782f */ /* 0x000fe20003800000 */
[----:B------:R-:W-:Y:S01]  /*06b0*/  NOP ;  /* 0x0000000000007918 */ /* 0x000fe20000000000 */
[----:B-1----:R-:W-:Y:S02]  /*06c0*/  UMOV UR6, 0x80 ;  /* 0x0000008000067882 */ /* 0x002fe40000000000 */
[C---:B-----5:R-:W-:Y:S02]  /*06d0*/  ISETP.NE.OR P0, PT, R2.reuse, RZ, !P0 ;  /* 0x000000ff0200720c */ /* 0x060fe40004705670 */
[----:B------:R-:W-:-:S11]  /*06e0*/  ISETP.NE.AND P2, PT, R2, RZ, PT ;  /* 0x000000ff0200720c */ /* 0x000fd60003f45270 */
[----:B------:R-:W-:Y:S01]  /*06f0*/  VOTEU.ALL UP0, P0 ;  /* 0x00000000003f7886 */ /* 0x000fe20000000000 */
[----:B------:R-:W-:Y:S01]  /*0700*/  VOTEU.ALL UP1, P0 ;  /* 0x00000000003f7886 */ /* 0x000fe20000020000 */
[----:B------:R-:W-:Y:S01]  /*0710*/  VOTEU.ALL UP2, P0 ;  /* 0x00000000003f7886 */ /* 0x000fe20000040000 */
[----:B------:R-:W-:Y:S02]  /*0720*/  VOTEU.ALL UP3, P0 ;  /* 0x00000000003f7886 */ /* 0x000fe40000060000 */
[----:B------:R-:W1:Y:S01]  /*0730*/  @!UP0 S2UR UR9, SR_CgaCtaId ;  /* 0x00000000000989c3 */ /* 0x000e620000008800 */
[----:B------:R-:W-:Y:S01]  /*0740*/  @!UP0 UMOV UR8, 0x400 ;  /* 0x0000040000088882 */ /* 0x000fe20000000000 */
[----:B------:R-:W-:-:S04]  /*0750*/  @!UP0 UIADD3 UR6, -UR6, 0x100000, URZ ;  /* 0x0010000006068890 */ /* 0x000fc8000fffe13f */
[----:B------:R-:W-:Y:S02]  /*0760*/  @!UP0 USHF.L.U32 UR7, UR6, 0xb, URZ ;  /* 0x0000000b06078899 */ /* 0x000fe4000800063f */
[----:B------:R-:W-:Y:S02]  /*0770*/  @!UP0 USHF.L.U32 UR6, UR6, 0x1, URZ ;  /* 0x0000000106068899 */ /* 0x000fe4000800063f */
[----:B-1----:R-:W-:Y:S01]  /*0780*/  @!UP0 ULEA UR8, UR9, UR8, 0x18 ;  /* 0x0000000809088291 */ /* 0x002fe2000f8ec03f */
[----:B------:R-:W-:Y:S01]  /*0790*/  VOTEU.ALL UP0, P0 ;  /* 0x00000000003f7886 */ /* 0x000fe20000000000 */
[----:B------:R-:W1:Y:S10]  /*07a0*/  FENCE.VIEW.ASYNC.S ;  /* 0x00000000000073c6 */ /* 0x000e740000000000 */
[----:B-1----:R1:W1:Y:S01]  /*07b0*/  @!UP0 SYNCS.EXCH.64 URZ, [UR8+0x23090], UR6 ;  /* 0x02309006083f85b2 */ /* 0x0022620008000100 */
[----:B------:R1:W1:Y:S01]  /*07c0*/  @!UP1 SYNCS.EXCH.64 URZ, [UR8+0x23098], UR6 ;  /* 0x02309806083f95b2 */ /* 0x0002620008000100 */
[----:B------:R1:W1:Y:S01]  /*07d0*/  @!UP2 SYNCS.EXCH.64 URZ, [UR8+0x230a0], UR6 ;  /* 0x0230a006083fa5b2 */ /* 0x0002620008000100 */
[----:B------:R1:W1:Y:S01]  /*07e0*/  @!UP3 SYNCS.EXCH.64 URZ, [UR8+0x230a8], UR6 ;  /* 0x0230a806083fb5b2 */ /* 0x0002620008000100 */
[----:B------:R-:W-:Y:S01]  /*07f0*/  NOP ;  /* 0x0000000000007918 */ /* 0x000fe20000000000 */
[----:B------:R-:W-:Y:S05]  /*0800*/  @P2 BRA `(.L_x_5) ;  /* 0x0000000000582947 */ /* 0x000fea0003800000 */
[----:B-1----:R-:W1:Y:S01]  /*0810*/  S2UR UR7, SR_CgaCtaId ;  /* 0x00000000000779c3 */ /* 0x002e620000008800 */
[----:B------:R-:W-:Y:S01]  /*0820*/  UMOV UR6, 0x400 ;  /* 0x0000040000067882 */ /* 0x000fe20000000000 */
[----:B------:R-:W-:Y:S01]  /*0830*/  UMOV UR8, 0x20 ;  /* 0x0000002000087882 */ /* 0x000fe20000000000 */
[----:B------:R-:W-:Y:S01]  /*0840*/  UMOV UR9, 0x80 ;  /* 0x0000008000097882 */ /* 0x000fe20000000000 */
[----:B------:R-:W-:Y:S01]  /*0850*/  ELECT P0, URZ, PT ;  /* 0x00000000003f782f */ /* 0x000fe20003800000 */
[----:B-1----:R-:W-:Y:S02]  /*0860*/  ULEA UR11, UR7, UR6, 0x18 ;  /* 0x00000006070b7291 */ /* 0x002fe4000f8ec03f */
[----:B------:R-:W-:-:S04]  /*0870*/  UIADD3 UR6, -UR8, 0x100000, URZ ;  /* 0x0010000008067890 */ /* 0x000fc8000fffe13f */
[----:B------:R-:W-:Y:S02]  /*0880*/  USHF.L.U32 UR7, UR6, 0xb, URZ ;  /* 0x0000000b06077899 */ /* 0x000fe4000800063f */
[----:B------:R-:W-:Y:S02]  /*0890*/  USHF.L.U32 UR6, UR6, 0x1, URZ ;  /* 0x0000000106067899 */ /* 0x000fe4000800063f */
        /* <DEDUP_REMOVED lines=13> */
.L_x_5:
[----:B------:R-:W-:Y:S01]  /*0970*/  ISETP.NE.AND P0, PT, RZ, UR37, PT ;  /* 0x00000025ff007c0c */ /* 0x000fe2000bf05270 */
[----:B------:R-:W-:Y:S01]  /*0980*/  NOP ;  /* 0x0000000000007918 */ /* 0x000fe20000000000 */
[----:B------:R-:W-:Y:S01]  /*0990*/  MOV R0, UR5 ;  /* 0x0000000500007c02 */ /* 0x000fe20008000f00 */
[----:B-1234-:R-:W-:Y:S03]  /*09a0*/  BAR.SYNC.DEFER_BLOCKING 0x0 ;  /* 0x0000000000007b1d */ /* 0x01efe60000010000 */
[----:B------:R-:W-:-:S07]  /*09b0*/  ISETP.EQ.AND P2, PT, R0, 0x1, P1 ;  /* 0x000000010000780c */ /* 0x000fce0000f42270 */
[----:B------:R-:W-:Y:S06]  /*09c0*/  @!P0 BRA `(.L_x_6) ;  /* 0x0000006400608947 */ /* 0x000fec0003800000 */
[----:B------:R-:W-:-:S06]  /*09d0*/  UISETP.GT.U32.AND UP0, UPT, UR10, 0x3, UPT ;  /* 0x000000030a00788c */ /* 0x000fcc000bf04070 */
[----:B------:R-:W-:-:S13]  /*09e0*/  PLOP3.LUT P0, PT, PT, PT, UP0, 0x80, 0x0 ;  /* 0x000000000000781c */ /* 0x000fda0003f0f008 */
[----:B------:R-:W-:Y:S05]  /*09f0*/  @P0 EXIT ;  /* 0x000000000000094d */ /* 0x000fea0003800000 */
.L_x_7:
[----:B------:R-:W-:-:S08]  /*0a00*/  NOP ;  /* 0x0000000000007918 */ /* 0x000fd00000000000 */
[----:B------:R-:W1:Y:S02]  /*0a10*/  USETMAXREG.TRY_ALLOC.CTAPOOL UP0, 0xf0 ;  /* 0x000000f0000079c8 */ /* 0x000e640008000600 */
[----:B-1----:R-:W-:-:S13]  /*0a20*/  PLOP3.LUT P0, PT, PT, PT, UP0, 0x80, 0x0 ;  /* 0x000000000000781c */ /* 0x002fda0003f0f008 */
[----:B------:R-:W-:Y:S05]  /*0a30*/  @!P0 BRA `(.L_x_7) ;  /* 0xfffffffc00f08947 */ /* 0x000fea000383ffff */
[----:B------:R-:W-:Y:S01]  /*0a40*/  UISETP.NE.AND UP0, UPT, UR37, 0x1, UPT ;  /* 0x000000012500788c */ /* 0x000fe2000bf05270 */
[----:B------:R-:W1:Y:S01]  /*0a50*/  S2UR UR7, SR_CTAID.X ;  /* 0x00000000000779c3 */ /* 0x000e620000002500 */
[----:B------:R-:W-:Y:S01]  /*0a60*/  UMOV UR5, URZ ;  /* 0x0000003f00057c82 */ /* 0x000fe20008000000 */
[----:B------:R-:W-:-:S03]  /*0a70*/  UMOV UR6, URZ ;  /* 0x0000003f00067c82 */ /* 0x000fc60008000000 */
[----:B------:R-:W-:-:S13]  /*0a80*/  PLOP3.LUT P0, PT, PT, PT, UP0, 0x80, 0x0 ;  /* 0x000000000000781c */ /* 0x000fda0003f0f008 */
[----:B------:R-:W-:Y:S05]  /*0a90*/  @!P0 BRA `(.L_x_8) ;  /* 0x00000000003c8947 */ /* 0x000fea0003800000 */
[----:B------:R-:W-:Y:S01]  /*0aa0*/  UISETP.NE.AND UP0, UPT, UR37, 0x2, UPT ;  /* 0x000000022500788c */ /* 0x000fe2000bf05270 */
[----:B------:R-:W-:-:S05]  /*0ab0*/  UMOV UR6, 0x1 ;  /* 0x0000000100067882 */ /* 0x000fca0000000000 */
[----:B------:R-:W-:-:S13]  /*0ac0*/  PLOP3.LUT P1, PT, PT, PT, UP0, 0x80, 0x0 ;  /* 0x000000000000781c */ /* 0x000fda0003f2f008 */
[----:B------:R-:W-:Y:S05]  /*0ad0*/  @!P1 BRA `(.L_x_8) ;  /* 0x00000000002c9947 */ /* 0x000fea0003800000 */
[----:B------:R-:W-:-:S06]  /*0ae0*/  UISETP.NE.AND UP0, UPT, UR37, 0x3, UPT ;  /* 0x000000032500788c */ /* 0x000fcc000bf05270 */
[----:B------:R-:W-:-:S13]  /*0af0*/  PLOP3.LUT P1, PT, PT, PT, UP0, 0x80, 0x0 ;  /* 0x000000000000781c */ /* 0x000fda0003f2f008 */
[----:B------:R-:W-:Y:S05]  /*0b00*/  @!P1 BRA `(.L_x_9) ;  /* 0x0000000000189947 */ /* 0x000fea0003800000 */
[----:B------:R-:W-:-:S11]  /*0b10*/  UISETP.NE.AND UP0, UPT, UR37, 0x4, UPT ;  /* 0x000000042500788c */ /* 0x000fd6000bf05270 */
[----:B------:R-:W-:Y:S01]  /*0b20*/  @!UP0 UMOV UR5, 0x1 ;  /* 0x0000000100058882 */ /* 0x000fe20000000000 */
[----:B------:R-:W-:Y:S01]  /*0b30*/  @!UP0 UMOV UR6, 0x1 ;  /* 0x0000000100068882 */ /* 0x000fe20000000000 */
[----:B------:R-:W-:Y:S01]  /*0b40*/  @UP0 UMOV UR5, URZ ;  /* 0x0000003f00050c82 */ /* 0x000fe20008000000 */
[----:B------:R-:W-:Y:S01]  /*0b50*/  @UP0 UMOV UR6, URZ ;  /* 0x0000003f00060c82 */ /* 0x000fe20008000000 */
[----:B------:R-:W-:Y:S05]  /*0b60*/  BRA `(.L_x_8) ;  /* 0x0000000000087947 */ /* 0x000fea0003800000 */
.L_x_9:
[----:B------:R-:W-:Y:S01]  /*0b70*/  UMOV UR5, 0x1 ;  /* 0x0000000100057882 */ /* 0x000fe20000000000 */
[----:B------:R-:W-:-:S05]  /*0b80*/  UMOV UR6, URZ ;  /* 0x0000003f00067c82 */ /* 0x000fca0008000000 */
.L_x_8:
[----:B------:R-:W-:Y:S05]  /*0b90*/  @!P0 BRA `(.L_x_10) ;  /* 0x00000000003c8947 */ /* 0x000fea0003800000 */
[----:B------:R-:W-:-:S06]  /*0ba0*/  UISETP.NE.AND UP0, UPT, UR37, 0x2, UPT ;  /* 0x000000022500788c */ /* 0x000fcc000bf05270 */
[----:B------:R-:W-:-:S13]  /*0bb0*/  PLOP3.LUT P0, PT, PT, PT, UP0, 0x80, 0x0 ;  /* 0x000000000000781c */ /* 0x000fda0003f0f008 */
[----:B------:R-:W-:Y:S05]  /*0bc0*/  @!P0 BRA `(.L_x_11) ;  /* 0x0000000000288947 */ /* 0x000fea0003800000 */
[----:B------:R-:W-:-:S06]  /*0bd0*/  UISETP.NE.AND UP0, UPT, UR37, 0x3, UPT ;  /* 0x000000032500788c */ /* 0x000fcc000bf05270 */
[----:B------:R-:W-:-:S13]  /*0be0*/  PLOP3.LUT P0, PT, PT, PT, UP0, 0x80, 0x0 ;  /* 0x000000000000781c */ /* 0x000fda0003f0f008 */
[----:B------:R-:W-:Y:S05]  /*0bf0*/  @!P0 BRA `(.L_x_12) ;  /* 0x0000000000148947 */ /* 0x000fea0003800000 */
[----:B------:R-:W-:-:S06]  /*0c00*/  UISETP.NE.AND UP0, UPT, UR37, 0x4, UPT ;  /* 0x000000042500788c */ /* 0x000fcc000bf05270 */
[----:B------:R-:W-:-:S13]  /*0c10*/  PLOP3.LUT P0, PT, PT, PT, UP0, 0x80, 0x0 ;  /* 0x000000000000781c */ /* 0x000fda0003f0f008 */
[----:B------:R-:W-:Y:S05]  /*0c20*/  @P0 BRA `(.L_x_13) ;  /* 0x00000000001c0947 */ /* 0x000fea0003800000 */
[----:B-1----:R-:W-:Y:S01]  /*0c30*/  ULEA UR7, UR7, 0x3, 0x1 ;  /* 0x0000000307077891 */ /* 0x002fe2000f8e083f */
[----:B------:R-:W-:Y:S11]  /*0c40*/  BRA `(.L_x_13) ;  /* 0x0000000000147947 */ /* 0x000ff60003800000 */
.L_x_12:
[----:B-1----:R-:W-:Y:S01]  /*0c50*/  ULEA UR7, UR7, 0x2, 0x1 ;  /* 0x0000000207077891 */ /* 0x002fe2000f8e083f */
[----:B------:R-:W-:Y:S11]  /*0c60*/  BRA `(.L_x_13) ;  /* 0x00000000000c7947 */ /* 0x000ff60003800000 */
.L_x_11:
[----:B-1----:R-:W-:Y:S01]  /*0c70*/  ULEA UR7, UR7, 0x1, 0x1 ;  /* 0x0000000107077891 */ /* 0x002fe2000f8e083f */
[----:B------:R-:W-:Y:S11]  /*0c80*/  BRA `(.L_x_13) ;  /* 0x0000000000047947 */ /* 0x000ff60003800000 */
.L_x_10:
[----:B-1----:R-:W-:-:S12]  /*0c90*/  USHF.L.U32 UR7, UR7, 0x1, URZ ;  /* 0x0000000107077899 */ /* 0x002fd8000800063f */
.L_x_13:
[----:B------:R-:W-:-:S04]  /*0ca0*/  ULOP3.LUT UR8, UR4, 0x1, URZ, 0xfc, !UPT ;  /* 0x0000000104087892 */ /* 0x000fc8000f8efc3f */
[----:B------:R-:W-:-:S06]  /*0cb0*/  UISETP.NE.AND UP0, UPT, UR8, 0x3, UPT ;  /* 0x000000030800788c */ /* 0x000fcc000bf05270 */
[----:B------:R-:W-:-:S13]  /*0cc0*/  PLOP3.LUT P0, PT, PT, PT, UP0, 0x80, 0x0 ;  /* 0x000000000000781c */ /* 0x000fda0003f0f008 */
[----:B------:R-:W-:Y:S05]  /*0cd0*/  @!P0 BRA `(.L_x_14) ;  /* 0x0000000000048947 */ /* 0x000fea0003800000 */
[----:B-1----:R-:W-:Y:S01]  /*0ce0*/  BPT.TRAP 0x1 ;  /* 0x000000040000795c */ /* 0x002fe20000300000 */
.L_x_14:
[----:B------:R-:W2:Y:S01]  /*0cf0*/  S2UR UR8, SR_CgaCtaId ;  /* 0x00000000000879c3 */ /* 0x000ea20000008800 */
[----:B------:R-:W-:Y:S01]  /*0d00*/  UMOV UR36, 0x400 ;  /* 0x0000040000247882 */ /* 0x000fe20000000000 */
[----:B------:R-:W-:-:S04]  /*0d10*/  MOV R0, UR5 ;  /* 0x0000000500007c02 */ /* 0x000fc80008000f00 */
[----:B------:R-:W-:Y:S01]  /*0d20*/  SHF.L.U32 R0, R0, 0x1f, RZ ;  /* 0x0000001f00007819 */ /* 0x000fe200000006ff */
[----:B--2---:R-:W-:-:S04]  /*0d30*/  ULEA UR36, UR8, UR36, 0x18 ;  /* 0x0000002408247291 */ /* 0x004fc8000f8ec03f */
[----:B------:R-:W-:-:S09]  /*0d40*/  ULEA UR8, UR6, UR36, 0x3 ;  /* 0x0000002406087291 */ /* 0x000fd2000f8e183f */
[----:B------:R-:W2:Y:S02]  /*0d50*/  SYNCS.PHASECHK.TRANS64.TRYWAIT P1, [UR8+0x23050], R0 ;  /* 0x02305000ff0075a7 */ /* 0x000ea40008020148 */
[----:B--2---:R-:W-:Y:S05]  /*0d60*/  @!P1 BRA `(.L_x_15) ;  /* 0x0000007c001c9947 */ /* 0x004fea0003800000 */
.L_x_95:
[----:B------:R-:W-:Y:S05]  /*0d70*/  @!P0 BRA `(.L_x_16) ;  /* 0x0000000000048947 */ /* 0x000fea0003800000 */
[----:B-1----:R-:W-:Y:S01]  /*0d80*/  BPT.TRAP 0x1 ;  /* 0x000000040000795c */ /* 0x002fe20000300000 */
.L_x_16:
[----:B------:R-:W-:Y:S01]  /*0d90*/  SHF.L.U32 R56, RZ, 0x1f, RZ ;  /* 0x0000001fff387819 */ /* 0x000fe200000006ff */
[----:B------:R-:W-:Y:S01]  /*0da0*/  UIADD3 UR11, UR36, 0x23090, URZ ;  /* 0x00023090240b7890 */ /* 0x000fe2000fffe03f */
[----:B------:R-:W-:Y:S02]  /*0db0*/  ISETP.NE.AND P2, PT, RZ, UR10, PT ;  /* 0x0000000aff007c0c */ /* 0x000fe4000bf45270 */
[----:B------:R-:W3:Y:S02]  /*0dc0*/  SYNCS.PHASECHK.TRANS64.TRYWAIT P1, [UR36+0x23000], R56 ;  /* 0x02300038ff0075a7 */ /* 0x000ee40008020164 */
[----:B---3--:R-:W-:Y:S09]  /*0dd0*/  @!P1 BRA `(.L_x_17) ;  /* 0x0000007c00189947 */ /* 0x008ff20003800000 */
.L_x_96:
[----:B------:R-:W-:Y:S01]  /*0de0*/  ULEA UR5, UR10, UR11, 0x3 ;  /* 0x0000000b0a057291 */ /* 0x000fe2000f8e183f */
[----:B--2---:R-:W-:Y:S01]  /*0df0*/  SEL R0, RZ, 0x1, P2 ;  /* 0x00000001ff007807 */ /* 0x004fe20001000000 */
[----:B------:R-:W-:-:S03]  /*0e00*/  UIADD3 UR10, UR37, -0x1, URZ ;  /* 0xffffffff250a7890 */ /* 0x000fc6000fffe03f */
[----:B------:R-:W-:Y:S01]  /*0e10*/  SHF.L.U32 R0, R0, 0x1f, RZ ;  /* 0x0000001f00007819 */ /* 0x000fe200000006ff */
[----:B------:R-:W-:-:S03]  /*0e20*/  USHF.L.U32 UR10, UR10, 0x3, URZ ;  /* 0x000000030a0a7899 */ /* 0x000fc6000800063f */
[----:B------:R-:W2:Y:S02]  /*0e30*/  SYNCS.PHASECHK.TRANS64.TRYWAIT P1, [UR5], R0 ;  /* 0x00000000ff0075a7 */ /* 0x000ea40008020145 */
[----:B--2---:R-:W-:Y:S07]  /*0e40*/  @!P1 BRA `(.L_x_18) ;  /* 0x0000007c00149947 */ /* 0x004fee0003800000 */
.L_x_97:
[----:B------:R-:W-:Y:S01]  /*0e50*/  USHF.R.U32.HI UR5, URZ, 0x4, UR36 ;  /* 0x000000043f057899 */ /* 0x000fe20008011624 */
[----:B------:R-:W-:Y:S01]  /*0e60*/  WARPGROUP.ARRIVE ;  /* 0x00000000000079c5 */ /* 0x000fe20000000000 */
[----:B------:R-:W-:Y:S02]  /*0e70*/  UIADD3 UR8, UR36, 0xa000, URZ ;  /* 0x0000a00024087890 */ /* 0x000fe4000fffe03f */
[----:B------:R-:W-:Y:S02]  /*0e80*/  ULOP3.LUT UR5, UR5, 0x3fff, URZ, 0xc0, !UPT ;  /* 0x00003fff05057892 */ /* 0x000fe4000f8ec03f */
[----:B------:R-:W-:Y:S02]  /*0e90*/  USHF.R.U32.HI UR8, URZ, 0x4, UR8 ;  /* 0x000000043f087899 */ /* 0x000fe40008011608 */
[----:B------:R-:W-:Y:S02]  /*0ea0*/  ULOP3.LUT UR9, UR5, 0x10000, URZ, 0xfc, !UPT ;  /* 0x0001000005097892 */ /* 0x000fe4000f8efc3f */
[----:B------:R-:W-:-:S02]  /*0eb0*/  ULOP3.LUT UR5, UR8, 0x3fff, URZ, 0xc0, !UPT ;  /* 0x00003fff08057892 */ /* 0x000fc4000f8ec03f */
[----:B------:R-:W-:Y:S02]  /*0ec0*/  UIMAD UR8, UR6, 0x500, UR9 ;  /* 0x00000500060878a4 */ /* 0x000fe4000f8e0209 */
[----:B------:R-:W-:Y:S01]  /*0ed0*/  ULOP3.LUT UR6, UR5, 0x10000, URZ, 0xfc, !UPT ;  /* 0x0001000005067892 */ /* 0x000fe2000f8efc3f */
[----:B------:R-:W-:Y:S01]  /*0ee0*/  UMOV UR9, 0x80000020 ;  /* 0x8000002000097882 */ /* 0x000fe20000000000 */
[----:B------:R-:W-:Y:S01]  /*0ef0*/  UMOV UR15, 0x80000020 ;  /* 0x80000020000f7882 */ /* 0x000fe20000000000 */
[----:B------:R-:W-:Y:S02]  /*0f00*/  UMOV UR13, UR9 ;  /* 0x00000009000d7c82 */ /* 0x000fe40008000000 */
[----:B------:R-:W-:Y:S01]  /*0f10*/  UMOV UR12, UR8 ;  /* 0x00000008000c7c82 */ /* 0x000fe20008000000 */
[----:B------:R-:W-:Y:S01]  /*0f20*/  UIADD3 UR16, UR8, 0x100, URZ ;  /* 0x0000010008107890 */ /* 0x000fe2000fffe03f */
[----:B------:R-:W-:Y:S01]  /*0f30*/  UMOV UR14, UR6 ;  /* 0x00000006000e7c82 */ /* 0x000fe20008000000 */
[----:B------:R-:W-:Y:S01]  /*0f40*/  UIADD3 UR18, UR6, 0x100, URZ ;  /* 0x0000010006127890 */ /* 0x000fe2000fffe03f */
[----:B------:R-:W-:Y:S01]  /*0f50*/  HGMMA.64x64x16.F32 R24, gdesc[UR12], RZ, !UPT, gsb0 ;  /* 0x00e000000c1879f0 */ /* 0x000fe2000c0008ff */
[----:B------:R-:W-:-:S02]  /*0f60*/  UIADD3 UR12, UR8, 0x2, URZ ;  /* 0x00000002080c7890 */ /* 0x000fc4000fffe03f */
[----:B------:R-:W-:Y:S01]  /*0f70*/  UIADD3 UR14, UR6, 0x2, URZ ;  /* 0x00000002060e7890 */ /* 0x000fe2000fffe03f */
[----:B------:R-:W-:Y:S01]  /*0f80*/  UMOV UR13, 0x80000020 ;  /* 0x80000020000d7882 */ /* 0x000fe20000000000 */
[----:B------:R-:W-:Y:S01]  /*0f90*/  UMOV UR15, 0x80000020 ;  /* 0x80000020000f7882 */ /* 0x000fe20000000000 */
[----:B------:R-:W-:Y:S01]  /*0fa0*/  UMOV UR17, 0x80000020 ;  /* 0x8000002000117882 */ /* 0x000fe20000000000 */
[----:B------:R-:W-:Y:S01]  /*0fb0*/  UMOV UR19, 0x80000020 ;  /* 0x8000002000137882 */ /* 0x000fe20000000000 */
[----:B------:R-:W-:Y:S02]  /*0fc0*/  UIADD3 UR20, UR8, 0x102, URZ ;  /* 0x0000010208147890 */ /* 0x000fe4000fffe03f */
[----:B------:R-:W-:Y:S01]  /*0fd0*/  UIADD3 UR22, UR6, 0x102, URZ ;  /* 0x0000010206167890 */ /* 0x000fe2000fffe03f */
[----:B------:R-:W-:Y:S01]  /*0fe0*/  UMOV UR21, 0x80000020 ;  /* 0x8000002000157882 */ /* 0x000fe20000000000 */
[----:B------:R-:W-:Y:S01]  /*0ff0*/  UMOV UR23, 0x80000020 ;  /* 0x8000002000177882 */ /* 0x000fe20000000000 */
[----:B------:R-:W-:-:S02]  /*1000*/  UIADD3 UR24, UR8, 0x200, URZ ;  /* 0x0000020008187890 */ /* 0x000fc4000fffe03f */
[----:B------:R-:W-:Y:S01]  /*1010*/  UIADD3 UR26, UR6, 0x200, URZ ;  /* 0x00000200061a7890 */ /* 0x000fe2000fffe03f */
[----:B------:R-:W-:Y:S01]  /*1020*/  UMOV UR25, 0x80000020 ;  /* 0x8000002000197882 */ /* 0x000fe20000000000 */
[----:B------:R-:W-:Y:S01]  /*1030*/  UMOV UR27, 0x80000020 ;  /* 0x80000020001b7882 */ /* 0x000fe20000000000 */
[----:B------:R-:W-:Y:S02]  /*1040*/  UIADD3 UR28, UR8, 0x202, URZ ;  /* 0x00000202081c7890 */ /* 0x000fe4000fffe03f */
[----:B------:R-:W-:Y:S01]  /*1050*/  UIADD3 UR30, UR6, 0x202, URZ ;  /* 0x00000202061e7890 */ /* 0x000fe2000fffe03f */
        /* <DEDUP_REMOVED lines=18> */
[----:B------:R-:W-:Y:S01]  /*1180*/  ULOP3.LUT UR10, UR10, 0x8, URZ, 0xc, !UPT ;  /* 0x000000080a0a7892 */ /* 0x000fe2000f8e0c3f */
[----:B------:R-:W-:-:S02]  /*1190*/  WARPGROUP.DEPBAR.LE gsb0, 0x0 ;  /* 0x00008000000079c5 */ /* 0x000fc40000010000 */
[----:B------:R-:W-:-:S06]  /*11a0*/  WARPGROUP.ARRIVE ;  /* 0x00000000000079c5 */ /* 0x000fcc0000000000 */
[----:B------:R-:W-:Y:S01]  /*11b0*/  HGMMA.64x64x16.F32 R24, gdesc[UR12], R24, gsb0 ;  /* 0x00e000000c1879f0 */ /* 0x000fe20008000818 */
[----:B------:R-:W-:Y:S01]  /*11c0*/  ULDC UR14, c[0x0][0x604] ;  /* 0x00018100000e7ab9 */ /* 0x000fe20000000800 */
[----:B------:R-:W-:Y:S01]  /*11d0*/  ULDC UR15, c[0x0][0x604] ;  /* 0x00018100000f7ab9 */ /* 0x000fe20000000800 */
[----:B------:R-:W-:Y:S02]  /*11e0*/  WARPGROUP.DEPBAR.LE gsb0, 0x0 ;  /* 0x00008000000079c5 */ /* 0x000fe40000010000 */
[----:B------:R-:W-:-:S06]  /*11f0*/  WARPGROUP.ARRIVE ;  /* 0x00000000000079c5 */ /* 0x000fcc0000000000 */
[----:B------:R-:W-:Y:S03]  /*1200*/  HGMMA.64x64x16.F32 R24, gdesc[UR16], R24, gsb0 ;  /* 0x00e00000101879f0 */ /* 0x000fe60008000818 */
        /* <DEDUP_REMOVED lines=22> */
[----:B--2---:R-:W-:-:S04]  /*1370*/  FMNMX R3, R24, R25, !PT ;  /* 0x0000001918037209 */ /* 0x004fc80007800000 */
[----:B------:R-:W-:-:S04]  /*1380*/  FMNMX R0, R28, R3, !PT ;  /* 0x000000031c007209 */ /* 0x000fc80007800000 */
        /* <DEDUP_REMOVED lines=9> */
[----:B------:R-:W-:Y:S02]  /*1420*/  FMNMX R0, R48, R3, !PT ;  /* 0x0000000330007209 */ /* 0x000fe40007800000 */
[----:B------:R-:W-:Y:S02]  /*1430*/  FMNMX R3, R26, R27, !PT ;  /* 0x0000001b1a037209 */ /* 0x000fe40007800000 */
[----:B------:R-:W-:Y:S02]  /*1440*/  FMNMX R5, R49, R0, !PT ;  /* 0x0000000031057209 */ /* 0x000fe40007800000 */
[----:B------:R-:W-:Y:S02]  /*1450*/  FMNMX R0, R30, R3, !PT ;  /* 0x000000031e007209 */ /* 0x000fe40007800000 */
[----:B------:R-:W-:Y:S02]  /*1460*/  FMNMX R2, R52, R5, !PT ;  /* 0x0000000534027209 */ /* 0x000fe40007800000 */
[----:B------:R-:W-:-:S02]  /*1470*/  FMNMX R3, R31, R0, !PT ;  /* 0x000000001f037209 */ /* 0x000fc40007800000 */
[----:B------:R-:W-:Y:S02]  /*1480*/  FMNMX R2, R53, R2, !PT ;  /* 0x0000000235027209 */ /* 0x000fe40007800000 */
[----:B------:R-:W-:-:S03]  /*1490*/  FMNMX R0, R34, R3, !PT ;  /* 0x0000000322007209 */ /* 0x000fc60007800000 */
[----:B------:R-:W2:Y:S01]  /*14a0*/  SHFL.BFLY PT, R5, R2, 0x1, 0x1f ;  /* 0x0c201f0002057f89 */ /* 0x000ea200000e0000 */
[----:B------:R-:W-:-:S04]  /*14b0*/  FMNMX R3, R35, R0, !PT ;  /* 0x0000000023037209 */ /* 0x000fc80007800000 */
[----:B------:R-:W-:-:S04]  /*14c0*/  FMNMX R0, R38, R3, !PT ;  /* 0x0000000326007209 */ /* 0x000fc80007800000 */
[----:B------:R-:W-:-:S04]  /*14d0*/  FMNMX R3, R39, R0, !PT ;  /* 0x0000000027037209 */ /* 0x000fc80007800000 */
[----:B------:R-:W-:-:S04]  /*14e0*/  FMNMX R0, R42, R3, !PT ;  /* 0x000000032a007209 */ /* 0x000fc80007800000 */
[----:B------:R-:W-:-:S04]  /*14f0*/  FMNMX R3, R43, R0, !PT ;  /* 0x000000002b037209 */ /* 0x000fc80007800000 */
[----:B------:R-:W-:Y:S02]  /*1500*/  FMNMX R0, R46, R3, !PT ;  /* 0x000000032e007209 */ /* 0x000fe40007800000 */
[----:B--2---:R-:W-:Y:S02]  /*1510*/  FMNMX R5, R2, R5, !PT ;  /* 0x0000000502057209 */ /* 0x004fe40007800000 */
[----:B------:R-:W-:-:S03]  /*1520*/  FMNMX R3, R47, R0, !PT ;  /* 0x000000002f037209 */ /* 0x000fc60007800000 */
[----:B------:R-:W2:Y:S01]  /*1530*/  SHFL.BFLY PT, R4, R5, 0x2, 0x1f ;  /* 0x0c401f0005047f89 */ /* 0x000ea200000e0000 */
[----:B------:R-:W-:-:S04]  /*1540*/  FMNMX R0, R50, R3, !PT ;  /* 0x0000000332007209 */ /* 0x000fc80007800000 */
[----:B------:R-:W-:-:S04]  /*1550*/  FMNMX R3, R51, R0, !PT ;  /* 0x0000000033037209 */ /* 0x000fc80007800000 */
[----:B------:R-:W-:-:S04]  /*1560*/  FMNMX R0, R54, R3, !PT ;  /* 0x0000000336007209 */ /* 0x000fc80007800000 */
[----:B------:R-:W-:-:S05]  /*1570*/  FMNMX R0, R55, R0, !PT ;  /* 0x0000000037007209 */ /* 0x000fca0007800000 */
[----:B------:R-:W3:Y:S01]  /*1580*/  SHFL.BFLY PT, R3, R0, 0x1, 0x1f ;  /* 0x0c201f0000037f89 */ /* 0x000ee200000e0000 */
[----:B--2---:R-:W-:-:S04]  /*1590*/  FMNMX R4, R5, R4, !PT ;  /* 0x0000000405047209 */ /* 0x004fc80007800000 */
[----:B------:R-:W-:-:S04]  /*15a0*/  FSETP.NEU.AND P1, PT, R4, -INF , PT ;  /* 0xff8000000400780b */ /* 0x000fc80003f2d000 */
[----:B------:R-:W-:-:S05]  /*15b0*/  FSEL R2, R4, RZ, P1 ;  /* 0x000000ff04027208 */ /* 0x000fca0000800000 */
[----:B------:R-:W-:Y:S01]  /*15c0*/  FMUL R2, R2, UR14 ;  /* 0x0000000e02027c20 */ /* 0x000fe20008400000 */
[----:B------:R-:W-:-:S03]  /*15d0*/  ULDC UR14, c[0x0][0x604] ;  /* 0x00018100000e7ab9 */ /* 0x000fc60000000800 */
[--C-:B------:R-:W-:Y:S01]  /*15e0*/  FFMA R24, R24, UR14, -R2.reuse ;  /* 0x0000000e18187c23 */ /* 0x100fe20008000802 */
[----:B------:R-:W-:Y:S01]  /*15f0*/  ULDC UR14, c[0x0][0x604] ;  /* 0x00018100000e7ab9 */ /* 0x000fe20000000800 */
[----:B---3--:R-:W-:Y:S01]  /*1600*/  FMNMX R3, R0, R3, !PT ;  /* 0x0000000300037209 */ /* 0x008fe20007800000 */
[--C-:B------:R-:W-:Y:S01]  /*1610*/  FFMA R25, R25, UR14, -R2.reuse ;  /* 0x0000000e19197c23 */ /* 0x100fe20008000802 */
[----:B------:R-:W-:Y:S01]  /*1620*/  ULDC UR14, c[0x0][0x604] ;  /* 0x00018100000e7ab9 */ /* 0x000fe20000000800 */
[----:B------:R-:W-:Y:S01]  /*1630*/  FSETP.GEU.AND P6, PT, R24, -126, PT ;  /* 0xc2fc00001800780b */ /* 0x000fe20003fce000 */
[--C-:B------:R-:W-:Y:S01]  /*1640*/  FFMA R28, R28, UR14, -R2.reuse ;  /* 0x0000000e1c1c7c23 */ /* 0x100fe20008000802 */
[----:B------:R-:W2:Y:S01]  /*1650*/  SHFL.BFLY PT, R0, R3, 0x2, 0x1f ;  /* 0x0c401f0003007f89 */ /* 0x000ea200000e0000 */
[----:B------:R-:W-:Y:S01]  /*1660*/  FSETP.GEU.AND P5, PT, R25, -126, PT ;  /* 0xc2fc00001900780b */ /* 0x000fe20003fae000 */
[----:B------:R-:W-:Y:S02]  /*1670*/  ULDC UR14, c[0x0][0x604] ;  /* 0x00018100000e7ab9 */ /* 0x000fe40000000800 */
[----:B------:R-:W-:Y:S01]  /*1680*/  FSETP.GEU.AND P1, PT, R28, -126, PT ;  /* 0xc2fc00001c00780b */ /* 0x000fe20003f2e000 */
[----:B------:R-:W-:Y:S01]  /*1690*/  FFMA R29, R29, UR14, -R2 ;  /* 0x0000000e1d1d7c23 */ /* 0x000fe20008000802 */
[----:B------:R-:W-:-:S02]  /*16a0*/  ULDC UR14, c[0x0][0x604] ;  /* 0x00018100000e7ab9 */ /* 0x000fc40000000800 */
[--C-:B------:R-:W-:Y:S01]  /*16b0*/  FFMA R32, R32, UR14, -R2.reuse ;  /* 0x0000000e20207c23 */ /* 0x100fe20008000802 */
[----:B------:R-:W-:Y:S01]  /*16c0*/  ULDC UR14, c[0x0][0x604] ;  /* 0x00018100000e7ab9 */ /* 0x000fe20000000800 */
[----:B------:R-:W-:Y:S01]  /*16d0*/  FSETP.GEU.AND P2, PT, R29, -126, PT ;  /* 0xc2fc00001d00780b */ /* 0x000fe20003f4e000 */
[--C-:B------:R-:W-:Y:S01]  /*16e0*/  FFMA R33, R33, UR14, -R2.reuse ;  /* 0x0000000e21217c23 */ /* 0x100fe20008000802 */
[----:B------:R-:W-:Y:S01]  /*16f0*/  ULDC UR14, c[0x0][0x604] ;  /* 0x00018100000e7ab9 */ /* 0x000fe20000000800 */
[----:B------:R-:W-:Y:S01]  /*1700*/  FSETP.GEU.AND P3, PT, R32, -126, PT ;  /* 0xc2fc00002000780b */ /* 0x000fe20003f6e000 */
[----:B------:R-:W-:Y:S01]  /*1710*/  @!P5 FMUL R25, R25, 0.5 ;  /* 0x3f0000001919d820 */ /* 0x000fe20000400000 */
[--C-:B------:R-:W-:Y:S01]  /*1720*/  FFMA R36, R36, UR14, -R2.reuse ;  /* 0x0000000e24247c23 */ /* 0x100fe20008000802 */
[----:B------:R-:W-:Y:S01]  /*1730*/  ULDC UR14, c[0x0][0x604] ;  /* 0x00018100000e7ab9 */ /* 0x000fe20000000800 */
[----:B------:R-:W-:Y:S01]  /*1740*/  @!P1 FMUL R28, R28, 0.5 ;  /* 0x3f0000001c1c9820 */ /* 0x000fe20000400000 */
[--C-:B------:R-:W-:Y:S01]  /*1750*/  FFMA R37, R37, UR14, -R2.reuse ;  /* 0x0000000e25257c23 */ /* 0x100fe20008000802 */
[----:B------:R-:W-:Y:S01]  /*1760*/  ULDC UR14, c[0x0][0x604] ;  /* 0x00018100000e7ab9 */ /* 0x000fe20000000800 */
[----:B------:R-:W3:Y:S01]  /*1770*/  MUFU.EX2 R25, R25 ;  /* 0x0000001900197308 */ /* 0x000ee20000000800 */
[--C-:B------:R-:W-:Y:S01]  /*1780*/  FFMA R40, R40, UR14, -R2.reuse ;  /* 0x0000000e28287c23 */ /* 0x100fe20008000802 */
[----:B------:R-:W-:Y:S01]  /*1790*/  @!P6 FMUL R24, R24, 0.5 ;  /* 0x3f0000001818e820 */ /* 0x000fe20000400000 */
[----:B------:R-:W-:Y:S01]  /*17a0*/  @!P2 FMUL R29, R29, 0.5 ;  /* 0x3f0000001d1da820 */ /* 0x000fe20000400000 */
[----:B--2---:R-:W-:Y:S01]  /*17b0*/  FMNMX R3, R3, R0, !PT ;  /* 0x0000000003037209 */ /* 0x004fe20007800000 */
[----:B------:R-:W-:Y:S01]  /*17c0*/  ULDC UR14, c[0x0][0x604] ;  /* 0x00018100000e7ab9 */ /* 0x000fe20000000800 */
[----:B------:R-:W-:Y:S01]  /*17d0*/  @!P3 FMUL R32, R32, 0.5 ;  /* 0x3f0000002020b820 */ /* 0x000fe20000400000 */
[----:B------:R-:W-:Y:S01]  /*17e0*/  FFMA R41, R41, UR14, -R2 ;  /* 0x0000000e29297c23 */ /* 0x000fe20008000802 */
[----:B------:R-:W2:Y:S01]  /*17f0*/  MUFU.EX2 R28, R28 ;  /* 0x0000001c001c7308 */ /* 0x000ea20000000800 */
[----:B------:R-:W-:Y:S01]  /*1800*/  FSETP.NEU.AND P4, PT, R3, -INF , PT ;  /* 0xff8000000300780b */ /* 0x000fe20003f8d000 */
[----:B------:R-:W-:-:S02]  /*1810*/  ULDC UR14, c[0x0][0x604] ;  /* 0x00018100000e7ab9 */ /* 0x000fc40000000800 */
[--C-:B------:R-:W-:Y:S01]  /*1820*/  FFMA R44, R44, UR14, -R2.reuse ;  /* 0x0000000e2c2c7c23 */ /* 0x100fe20008000802 */
[----:B------:R-:W-:Y:S01]  /*1830*/  FSEL R0, R3, RZ, P4 ;  /* 0x000000ff03007208 */ /* 0x000fe20002000000 */
[----:B------:R-:W-:Y:S01]  /*1840*/  ULDC UR14, c[0x0][0x604] ;  /* 0x00018100000e7ab9 */ /* 0x000fe20000000800 */
[----:B------:R-:W-:Y:S01]  /*1850*/  FSETP.GEU.AND P4, PT, R33, -126, PT ;  /* 0xc2fc00002100780b */ /* 0x000fe20003f8e000 */
[----:B------:R-:W4:Y:S01]  /*1860*/  MUFU.EX2 R24, R24 ;  /* 0x0000001800187308 */ /* 0x000f220000000800 */
[----:B---3--:R-:W-:Y:S01]  /*1870*/  @!P5 FMUL R25, R25, R25 ;  /* 0x000000191919d220 */ /* 0x008fe20000400000 */
[----:B------:R-:W-:Y:S01]  /*1880*/  FSETP.GEU.AND P5, PT, R37, -126, PT ;  /* 0xc2fc00002500780b */ /* 0x000fe20003fae000 */
[--C-:B------:R-:W-:Y:S01]  /*1890*/  FFMA R45, R45, UR14, -R2.reuse ;  /* 0x0000000e2d2d7c23 */ /* 0x100fe20008000802 */
[----:B------:R-:W-:Y:S02]  /*18a0*/  ULDC UR14, c[0x0][0x604] ;  /* 0x00018100000e7ab9 */ /* 0x000fe40000000800 */
[--C-:B------:R-:W-:Y:S01]  /*18b0*/  FFMA R48, R48, UR14, -R2.reuse ;  /* 0x0000000e30307c23 */ /* 0x100fe20008000802 */
[----:B------:R-:W-:Y:S01]  /*18c0*/  ULDC UR14, c[0x0][0x604] ;  /* 0x00018100000e7ab9 */ /* 0x000fe20000000800 */
[----:B------:R-:W3:Y:S01]  /*18d0*/  MUFU.EX2 R29, R29 ;  /* 0x0000001d001d7308 */ /* 0x000ee20000000800 */
[----:B--2---:R-:W-:Y:S01]  /*18e0*/  @!P1 FMUL R28, R28, R28 ;  /* 0x0000001c1c1c9220 */ /* 0x004fe20000400000 */
[----:B------:R-:W-:Y:S01]  /*18f0*/  FSETP.GEU.AND P1, PT, R40, -126, PT ;  /* 0xc2fc00002800780b */ /* 0x000fe20003f2e000 */
[----:B------:R-:W-:Y:S01]  /*1900*/  FFMA R49, R49, UR14, -R2 ;  /* 0x0000000e31317c23 */ /* 0x000fe20008000802 */
[----:B------:R-:W-:Y:S01]  /*1910*/  @!P4 FMUL R33, R33, 0.5 ;  /* 0x3f0000002121c820 */ /* 0x000fe20000400000 */
[----:B------:R-:W-:-:S02]  /*1920*/  ULDC UR14, c[0x0][0x604] ;  /* 0x00018100000e7ab9 */ /* 0x000fc40000000800 */
[----:B------:R-:W-:Y:S01]  /*1930*/  @!P5 FMUL R37, R37, 0.5 ;  /* 0x3f0000002525d820 */ /* 0x000fe20000400000 */
[----:B------:R-:W2:Y:S01]  /*1940*/  MUFU.EX2 R32, R32 ;  /* 0x0000002000207308 */ /* 0x000ea20000000800 */
[--C-:B------:R-:W-:Y:S01]  /*1950*/  FFMA R52, R52, UR14, -R2.reuse ;  /* 0x0000000e34347c23 */ /* 0x100fe20008000802 */
[----:B----4-:R-:W-:Y:S01]  /*1960*/  @!P6 FMUL R24, R24, R24 ;  /* 0x000000181818e220 */ /* 0x010fe20000400000 */
[----:B------:R-:W-:Y:S01]  /*1970*/  FSETP.GEU.AND P6, PT, R36, -126, PT ;  /* 0xc2fc00002400780b */ /* 0x000fe20003fce000 */
[----:B------:R-:W-:Y:S02]  /*1980*/  ULDC UR14, c[0x0][0x604] ;  /* 0x00018100000e7ab9 */ /* 0x000fe40000000800 */
[----:B------:R-:W-:Y:S01]  /*1990*/  FFMA R2, R53, UR14, -R2 ;  /* 0x0000000e35027c23 */ /* 0x000fe20008000802 */
[----:B------:R-:W-:Y:S01]  /*19a0*/  @!P1 FMUL R40, R40, 0.5 ;  /* 0x3f00000028289820 */ /* 0x000fe20000400000 */
[----:B------:R-:W4:Y:S01]  /*19b0*/  MUFU.EX2 R37, R37 ;  /* 0x0000002500257308 */ /* 0x000f220000000800 */
[----:B---3--:R-:W-:Y:S01]  /*19c0*/  @!P2 FMUL R29, R29, R29 ;  /* 0x0000001d1d1da220 */ /* 0x008fe20000400000 */
[----:B------:R-:W-:Y:S01]  /*19d0*/  FSETP.GEU.AND P2, PT, R41, -126, PT ;  /* 0xc2fc00002900780b */ /* 0x000fe20003f4e000 */
[----:B------:R-:W-:-:S02]  /*19e0*/  ULDC UR14, c[0x0][0x604] ;  /* 0x00018100000e7ab9 */ /* 0x000fc40000000800 */
[----:B------:R-:W-:Y:S01]  /*19f0*/  FMUL R0, R0, UR14 ;  /* 0x0000000e00007c20 */ /* 0x000fe20008400000 */
[----:B------:R-:W-:Y:S02]  /*1a00*/  ULDC UR14, c[0x0][0x604] ;  /* 0x00018100000e7ab9 */ /* 0x000fe40000000800 */
[----:B------:R-:W3:Y:S01]  /*1a10*/  MUFU.EX2 R5, R40 ;  /* 0x0000002800057308 */ /* 0x000ee20000000800 */
[----:B--2---:R-:W-:Y:S01]  /*1a20*/  @!P3 FMUL R32, R32, R32 ;  /* 0x000000202020b220 */ /* 0x004fe20000400000 */
[----:B------:R-:W-:Y:S01]  /*1a30*/  FSETP.GEU.AND P3, PT, R44, -126, PT ;  /* 0xc2fc00002c00780b */ /* 0x000fe20003f6e000 */
[----:B------:R-:W-:Y:S01]  /*1a40*/  @!P6 FMUL R36, R36, 0.5 ;  /* 0x3f0000002424e820 */ /* 0x000fe20000400000 */
[--C-:B------:R-:W-:Y:S01]  /*1a50*/  FFMA R26, R26, UR14, -R0.reuse ;  /* 0x0000000e1a1a7c23 */ /* 0x100fe20008000800 */
[----:B------:R-:W-:Y:S01]  /*1a60*/  ULDC UR14, c[0x0][0x604] ;  /* 0x00018100000e7ab9 */ /* 0x000fe20000000800 */
[--C-:B------:R-:W-:Y:S01]  /*1a70*/  FFMA R55, R55, UR15, -R0.reuse ;  /* 0x0000000f37377c23 */ /* 0x100fe20008000800 */
[----:B------:R-:W-:Y:S01]  /*1a80*/  @!P2 FMUL R41, R41, 0.5 ;  /* 0x3f0000002929a820 */ /* 0x000fe20000400000 */
[----:B------:R-:W2:Y:S01]  /*1a90*/  MUFU.EX2 R33, R33 ;  /* 0x0000002100217308 */ /* 0x000ea20000000800 */
[----:B----4-:R-:W-:Y:S01]  /*1aa0*/  @!P5 FMUL R37, R37, R37 ;  /* 0x000000252525d220 */ /* 0x010fe20000400000 */
[----:B------:R-:W-:Y:S01]  /*1ab0*/  FSETP.GEU.AND P5, PT, R49, -126, PT ;  /* 0xc2fc00003100780b */ /* 0x000fe20003fae000 */
[----:B------:R-:W-:Y:S01]  /*1ac0*/  FFMA R27, R27, UR14, -R0 ;  /* 0x0000000e1b1b7c23 */ /* 0x000fe20008000800 */
[----:B------:R-:W-:-:S02]  /*1ad0*/  ULDC UR14, c[0x0][0x604] ;  /* 0x00018100000e7ab9 */ /* 0x000fc40000000800 */
[--C-:B------:R-:W-:Y:S01]  /*1ae0*/  FFMA R30, R30, UR14, -R0.reuse ;  /* 0x0000000e1e1e7c23 */ /* 0x100fe20008000800 */
[----:B------:R-:W-:Y:S01]  /*1af0*/  @!P3 FMUL R44, R44, 0.5 ;  /* 0x3f0000002c2cb820 */ /* 0x000fe20000400000 */
[----:B------:R-:W4:Y:S01]  /*1b00*/  MUFU.EX2 R6, R41 ;  /* 0x0000002900067308 */ /* 0x000f220000000800 */
[----:B---3--:R-:W-:Y:S01]  /*1b10*/  @!P1 FMUL R5, R5, R5 ;  /* 0x0000000505059220 */ /* 0x008fe20000400000 */
[----:B------:R-:W-:Y:S01]  /*1b20*/  FSETP.GEU.AND P1, PT, R52, -126, PT ;  /* 0xc2fc00003400780b */ /* 0x000fe20003f2e000 */
[----:B------:R-:W-:Y:S02]  /*1b30*/  ULDC UR14, c[0x0][0x604] ;  /* 0x00018100000e7ab9 */ /* 0x000fe40000000800 */
[--C-:B------:R-:W-:Y:S01]  /*1b40*/  FFMA R31, R31, UR14, -R0.reuse ;  /* 0x0000000e1f1f7c23 */ /* 0x100fe20008000800 */
[----:B------:R-:W-:Y:S01]  /*1b50*/  ULDC UR14, c[0x0][0x604] ;  /* 0x00018100000e7ab9 */ /* 0x000fe20000000800 */
[----:B------:R-:W-:Y:S01]  /*1b60*/  @!P5 FMUL R49, R49, 0.5 ;  /* 0x3f0000003131d820 */ /* 0x000fe20000400000 */
[----:B------:R-:W3:Y:S01]  /*1b70*/  MUFU.EX2 R36, R36 ;  /* 0x0000002400247308 */ /* 0x000ee20000000800 */
[----:B--2---:R-:W-:Y:S01]  /*1b80*/  @!P4 FMUL R33, R33, R33 ;  /* 0x000000212121c220 */ /* 0x004fe20000400000 */
[----:B------:R-:W-:Y:S01]  /*1b90*/  FSETP.GEU.AND P4, PT, R45, -126, PT ;  /* 0xc2fc00002d00780b */ /* 0x000fe20003f8e000 */
[----:B------:R-:W-:Y:S01]  /*1ba0*/  FFMA R34, R34, UR14, -R0 ;  /* 0x0000000e22227c23 */ /* 0x000fe20008000800 */
[----:B------:R-:W-:-:S02]  /*1bb0*/  ULDC UR14, c[0x0][0x604] ;  /* 0x00018100000e7ab9 */ /* 0x000fc40000000800 */
[--C-:B------:R-:W-:Y:S01]  /*1bc0*/  FFMA R35, R35, UR14, -R0.reuse ;  /* 0x0000000e23237c23 */ /* 0x100fe20008000800 */
[----:B------:R-:W-:Y:S01]  /*1bd0*/  @!P1 FMUL R52, R52, 0.5 ;  /* 0x3f00000034349820 */ /* 0x000fe20000400000 */
[----:B------:R-:W2:Y:S01]  /*1be0*/  MUFU.EX2 R10, R49 ;  /* 0x00000031000a7308 */ /* 0x000ea20000000800 */
[----:B----4-:R-:W-:Y:S01]  /*1bf0*/  @!P2 FMUL R6, R6, R6 ;  /* 0x000000060606a220 */ /* 0x010fe20000400000 */
[----:B------:R-:W-:Y:S01]  /*1c00*/  FSETP.GEU.AND P2, PT, R2, -126, PT ;  /* 0xc2fc00000200780b */ /* 0x000fe20003f4e000 */
[----:B------:R-:W-:Y:S02]  /*1c10*/  ULDC UR14, c[0x0][0x604] ;  /* 0x00018100000e7ab9 */ /* 0x000fe40000000800 */
[--C-:B------:R-:W-:Y:S01]  /*1c20*/  FFMA R38, R38, UR14, -R0.reuse ;  /* 0x0000000e26267c23 */ /* 0x100fe20008000800 */
[----:B------:R-:W-:Y:S01]  /*1c30*/  ULDC UR14, c[0x0][0x604] ;  /* 0x00018100000e7ab9 */ /* 0x000fe20000000800 */
[----:B------:R-:W-:Y:S01]  /*1c40*/  @!P4 FMUL R45, R45, 0.5 ;  /* 0x3f0000002d2dc820 */ /* 0x000fe20000400000 */
[----:B------:R-:W4:Y:S01]  /*1c50*/  MUFU.EX2 R7, R44 ;  /* 0x0000002c00077308 */ /* 0x000f220000000800 */
[----:B---3--:R-:W-:Y:S01]  /*1c60*/  @!P6 FMUL R36, R36, R36 ;  /* 0x000000242424e220 */ /* 0x008fe20000400000 */
[----:B------:R-:W-:Y:S01]  /*1c70*/  FSETP.GEU.AND P6, PT, R48, -126, PT ;  /* 0xc2fc00003000780b */ /* 0x000fe20003fce000 */
[----:B------:R-:W-:Y:S01]  /*1c80*/  FFMA R39, R39, UR14, -R0 ;  /* 0x0000000e27277c23 */ /* 0x000fe20008000800 */
[----:B------:R-:W-:-:S02]  /*1c90*/  ULDC UR14, c[0x0][0x604] ;  /* 0x00018100000e7ab9 */ /* 0x000fc40000000800 */
[--C-:B------:R-:W-:Y:S01]  /*1ca0*/  FFMA R42, R42, UR14, -R0.reuse ;  /* 0x0000000e2a2a7c23 */ /* 0x100fe20008000800 */
[----:B------:R-:W-:Y:S01]  /*1cb0*/  @!P2 FMUL R2, R2, 0.5 ;  /* 0x3f0000000202a820 */ /* 0x000fe20000400000 */
[----:B------:R-:W3:Y:S01]  /*1cc0*/  MUFU.EX2 R11, R52 ;  /* 0x00000034000b7308 */ /* 0x000ee20000000800 */
[----:B--2---:R-:W-:Y:S01]  /*1cd0*/  @!P5 FMUL R10, R10, R10 ;  /* 0x0000000a0a0ad220 */ /* 0x004fe20000400000 */
[----:B------:R-:W-:Y:S01]  /*1ce0*/  FSETP.GEU.AND P5, PT, R31, -126, PT ;  /* 0xc2fc00001f00780b */ /* 0x000fe20003fae000 */
[----:B------:R-:W-:Y:S02]  /*1cf0*/  ULDC UR14, c[0x0][0x604] ;  /* 0x00018100000e7ab9 */ /* 0x000fe40000000800 */
[--C-:B------:R-:W-:Y:S01]  /*1d00*/  FFMA R43, R43, UR14, -R0.reuse ;  /* 0x0000000e2b2b7c23 */ /* 0x100fe20008000800 */
[----:B------:R-:W-:Y:S01]  /*1d10*/  ULDC UR14, c[0x0][0x604] ;  /* 0x00018100000e7ab9 */ /* 0x000fe20000000800 */
[----:B------:R-:W-:Y:S01]  /*1d20*/  @!P6 FMUL R48, R48, 0.5 ;  /* 0x3f0000003030e820 */ /* 0x000fe20000400000 */
[----:B------:R-:W2:Y:S01]  /*1d30*/  MUFU.EX2 R8, R45 ;  /* 0x0000002d00087308 */ /* 0x000ea20000000800 */
[----:B----4-:R-:W-:Y:S01]  /*1d40*/  @!P3 FMUL R7, R7, R7 ;  /* 0x000000070707b220 */ /* 0x010fe20000400000 */
[----:B------:R-:W-:Y:S01]  /*1d50*/  FSETP.GEU.AND P3, PT, R26, -126, PT ;  /* 0xc2fc00001a00780b */ /* 0x000fe20003f6e000 */
[----:B------:R-:W-:Y:S01]  /*1d60*/  FFMA R51, R51, UR14, -R0 ;  /* 0x0000000e33337c23 */ /* 0x000fe20008000800 */
[----:B------:R-:W-:Y:S01]  /*1d70*/  ULDC UR14, c[0x0][0x604] ;  /* 0x00018100000e7ab9 */ /* 0x000fe20000000800 */
[----:B------:R-:W-:Y:S01]  /*1d80*/  FADD R23, R33, R10 ;  /* 0x0000000a21177221 */ /* 0x000fe20000000000 */
[----:B------:R-:W-:Y:S01]  /*1d90*/  FFMA R46, R46, UR14, -R0 ;  /* 0x0000000e2e2e7c23 */ /* 0x000fe20008000800 */
[----:B------:R-:W-:Y:S01]  /*1da0*/  @!P5 FMUL R31, R31, 0.5 ;  /* 0x3f0000001f1fd820 */ /* 0x000fe20000400000 */
[----:B------:R4:W5:Y:S01]  /*1db0*/  MUFU.EX2 R12, R2 ;  /* 0x00000002000c7308 */ /* 0x0009620000000800 */
[----:B---3--:R-:W-:Y:S01]  /*1dc0*/  @!P1 FMUL R11, R11, R11 ;  /* 0x0000000b0b0b9220 */ /* 0x008fe20000400000 */
[----:B------:R-:W-:Y:S01]  /*1dd0*/  FSETP.GEU.AND P1, PT, R34, -126, PT ;  /* 0xc2fc00002200780b */ /* 0x000fe20003f2e000 */
[----:B------:R-:W-:-:S02]  /*1de0*/  ULDC UR14, c[0x0][0x604] ;  /* 0x00018100000e7ab9 */ /* 0x000fc40000000800 */
[--C-:B------:R-:W-:Y:S01]  /*1df0*/  FFMA R47, R47, UR14, -R0.reuse ;  /* 0x0000000e2f2f7c23 */ /* 0x100fe20008000800 */
[----:B------:R-:W-:Y:S01]  /*1e00*/  ULDC UR14, c[0x0][0x604] ;  /* 0x00018100000e7ab9 */ /* 0x000fe20000000800 */
[----:B------:R-:W-:Y:S01]  /*1e10*/  @!P3 FMUL R26, R26, 0.5 ;  /* 0x3f0000001a1ab820 */ /* 0x000fe20000400000 */
[----:B------:R-:W3:Y:S01]  /*1e20*/  MUFU.EX2 R16, R31 ;  /* 0x0000001f00107308 */ /* 0x000ee20000000800 */
[----:B--2---:R-:W-:Y:S01]  /*1e30*/  @!P4 FMUL R8, R8, R8 ;  /* 0x000000080808c220 */ /* 0x004fe20000400000 */
[----:B------:R-:W-:Y:S01]  /*1e40*/  FSETP.GEU.AND P4, PT, R27, -126, PT ;  /* 0xc2fc00001b00780b */ /* 0x000fe20003f8e000 */
[--C-:B------:R-:W-:Y:S01]  /*1e50*/  FFMA R50, R50, UR14, -R0.reuse ;  /* 0x0000000e32327c23 */ /* 0x100fe20008000800 */
[----:B------:R-:W-:Y:S01]  /*1e60*/  ULDC UR14, c[0x0][0x604] ;  /* 0x00018100000e7ab9 */ /* 0x000fe20000000800 */
[----:B----4-:R-:W-:Y:S01]  /*1e70*/  FADD R2, R24, R5 ;  /* 0x0000000518027221 */ /* 0x010fe20000000000 */
[----:B------:R-:W-:Y:S01]  /*1e80*/  FFMA R0, R54, UR14, -R0 ;  /* 0x0000000e36007c23 */ /* 0x000fe20008000800 */
[----:B------:R-:W-:Y:S01]  /*1e90*/  @!P1 FMUL R34, R34, 0.5 ;  /* 0x3f00000022229820 */ /* 0x000fe20000400000 */
[----:B------:R-:W2:Y:S01]  /*1ea0*/  MUFU.EX2 R9, R48 ;  /* 0x0000003000097308 */ /* 0x000ea20000000800 */
[----:B-----5:R-:W-:Y:S01]  /*1eb0*/  @!P2 FMUL R12, R12, R12 ;  /* 0x0000000c0c0ca220 */ /* 0x020fe20000400000 */
[----:B------:R-:W-:Y:S01]  /*1ec0*/  FSETP.GEU.AND P2, PT, R35, -126, PT ;  /* 0xc2fc00002300780b */ /* 0x000fe20003f4e000 */
[----:B------:R-:W-:Y:S01]  /*1ed0*/  FADD R21, R29, R8 ;  /* 0x000000081d157221 */ /* 0x000fe20000000000 */
[----:B------:R-:W-:-:S02]  /*1ee0*/  F2FP.F16.F32.PACK_AB R24, R25, R24 ;  /* 0x000000181918723e */ /* 0x000fc400000000ff */
[----:B------:R-:W-:Y:S01]  /*1ef0*/  F2FP.F16.F32.PACK_AB R54, R12, R11 ;  /* 0x0000000b0c36723e */ /* 0x000fe200000000ff */
[----:B------:R-:W-:Y:S01]  /*1f00*/  @!P4 FMUL R27, R27, 0.5 ;  /* 0x3f0000001b1bc820 */ /* 0x000fe20000400000 */
[----:B------:R4:W5:Y:S01]  /*1f10*/  MUFU.EX2 R13, R26 ;  /* 0x0000001a000d7308 */ /* 0x0009620000000800 */
[----:B---3--:R-:W-:Y:S01]  /*1f20*/  @!P5 FMUL R16, R16, R16 ;  /* 0x000000101010d220 */ /* 0x008fe20000400000 */
[----:B------:R-:W-:-:S05]  /*1f30*/  FSETP.GEU.AND P5, PT, R43, -126, PT ;  /* 0xc2fc00002b00780b */ /* 0x000fca0003fae000 */
[----:B------:R-:W-:Y:S01]  /*1f40*/  @!P2 FMUL R35, R35, 0.5 ;  /* 0x3f0000002323a820 */ /* 0x000fe20000400000 */
[----:B------:R3:W1:Y:S01]  /*1f50*/  MUFU.EX2 R14, R27 ;  /* 0x0000001b000e7308 */ /* 0x0006620000000800 */
[----:B--2---:R-:W-:Y:S01]  /*1f60*/  @!P6 FMUL R9, R9, R9 ;  /* 0x000000090909e220 */ /* 0x004fe20000400000 */
[----:B------:R-:W-:Y:S01]  /*1f70*/  FSETP.GEU.AND P6, PT, R30, -126, PT ;  /* 0xc2fc00001e00780b */ /* 0x000fe20003fce000 */
[----:B----4-:R-:W-:Y:S02]  /*1f80*/  FADD R26, R36, R11 ;  /* 0x0000000b241a7221 */ /* 0x010fe40000000000 */
[----:B------:R-:W-:Y:S01]  /*1f90*/  FADD R19, R32, R9 ;  /* 0x0000000920137221 */ /* 0x000fe20000000000 */
[----:B------:R-:W-:Y:S01]  /*1fa0*/  F2FP.F16.F32.PACK_AB R52, R10, R9 ;  /* 0x000000090a34723e */ /* 0x000fe200000000ff */
[----:B------:R-:W-:Y:S01]  /*1fb0*/  @!P5 FMUL R43, R43, 0.5 ;  /* 0x3f0000002b2bd820 */ /* 0x000fe20000400000 */
[----:B------:R-:W2:Y:S01]  /*1fc0*/  MUFU.EX2 R34, R34 ;  /* 0x0000002200227308 */ /* 0x000ea20000000800 */
[----:B-----5:R-:W-:Y:S01]  /*1fd0*/  @!P3 FMUL R13, R13, R13 ;  /* 0x0000000d0d0db220 */ /* 0x020fe20000400000 */
[----:B------:R-:W-:Y:S01]  /*1fe0*/  FSETP.GEU.AND P3, PT, R38, -126, PT ;  /* 0xc2fc00002600780b */ /* 0x000fe20003f6e000 */
[----:B---3--:R-:W-:Y:S01]  /*1ff0*/  FADD R27, R2, R19 ;  /* 0x00000013021b7221 */ /* 0x008fe20000000000 */
[----:B------:R-:W-:Y:S01]  /*2000*/  FADD R19, R28, R7 ;  /* 0x000000071c137221 */ /* 0x000fe20000000000 */
[----:B------:R-:W-:-:S02]  /*2010*/  FADD R2, R25, R6 ;  /* 0x0000000619027221 */ /* 0x000fc40000000000 */
[----:B------:R-:W-:Y:S01]  /*2020*/  @!P6 FMUL R30, R30, 0.5 ;  /* 0x3f0000001e1ee820 */ /* 0x000fe20000400000 */
[----:B------:R-:W3:Y:S01]  /*2030*/  MUFU.EX2 R35, R35 ;  /* 0x0000002300237308 */ /* 0x000ee20000000800 */
[----:B-1----:R-:W-:Y:S01]  /*2040*/  @!P4 FMUL R14, R14, R14 ;  /* 0x0000000e0e0ec220 */ /* 0x002fe20000400000 */
[----:B------:R-:W-:Y:S01]  /*2050*/  FSETP.GEU.AND P4, PT, R39, -126, PT ;  /* 0xc2fc00002700780b */ /* 0x000fe20003f8e000 */
[----:B------:R-:W-:Y:S01]  /*2060*/  FADD R26, R19, R26 ;  /* 0x0000001a131a7221 */ /* 0x000fe20000000000 */
[----:B------:R-:W-:Y:S02]  /*2070*/  FADD R2, R2, R23 ;  /* 0x0000001702027221 */ /* 0x000fe40000000000 */
[----:B------:R-:W-:Y:S01]  /*2080*/  F2FP.F16.F32.PACK_AB R25, R14, R13 ;  /* 0x0000000d0e19723e */ /* 0x000fe200000000ff */
[----:B------:R-:W-:Y:S01]  /*2090*/  @!P3 FMUL R38, R38, 0.5 ;  /* 0x3f0000002626b820 */ /* 0x000fe20000400000 */
[----:B------:R1:W4:Y:S01]  /*20a0*/  MUFU.EX2 R15, R30 ;  /* 0x0000001e000f7308 */ /* 0x0003220000000800 */
[----:B--2---:R-:W-:Y:S01]  /*20b0*/  @!P1 FMUL R34, R34, R34 ;  /* 0x0000002222229220 */ /* 0x004fe20000400000 */
[----:B------:R-:W-:Y:S01]  /*20c0*/  FSETP.GEU.AND P1, PT, R51, -126, PT ;  /* 0xc2fc00003300780b */ /* 0x000fe20003f2e000 */
[----:B------:R-:W-:-:S04]  /*20d0*/  FADD R26, R27, R26 ;  /* 0x0000001a1b1a7221 */ /* 0x000fc80000000000 */
[----:B------:R-:W-:Y:S01]  /*20e0*/  @!P4 FMUL R39, R39, 0.5 ;  /* 0x3f0000002727c820 */ /* 0x000fe20000400000 */
[----:B------:R-:W2:Y:S01]  /*20f0*/  MUFU.EX2 R31, R38 ;  /* 0x00000026001f7308 */ /* 0x000ea20000000800 */
[----:B---3--:R-:W-:Y:S01]  /*2100*/  @!P2 FMUL R35, R35, R35 ;  /* 0x000000232323a220 */ /* 0x008fe20000400000 */
[----:B------:R-:W-:Y:S01]  /*2110*/  FSETP.GEU.AND P2, PT, R46, -126, PT ;  /* 0xc2fc00002e00780b */ /* 0x000fe20003f4e000 */
[----:B-1----:R-:W-:-:S04]  /*2120*/  FADD R30, R37, R12 ;  /* 0x0000000c251e7221 */ /* 0x002fc80000000000 */
[----:B------:R-:W-:Y:S01]  /*2130*/  @!P1 FMUL R51, R51, 0.5 ;  /* 0x3f00000033339820 */ /* 0x000fe20000400000 */
[----:B------:R-:W1:Y:S01]  /*2140*/  MUFU.EX2 R43, R43 ;  /* 0x0000002b002b7308 */ /* 0x000e620000000800 */
[----:B----4-:R-:W-:Y:S01]  /*2150*/  @!P6 FMUL R15, R15, R15 ;  /* 0x0000000f0f0fe220 */ /* 0x010fe20000400000 */
[----:B------:R-:W-:Y:S01]  /*2160*/  FSETP.GEU.AND P6, PT, R42, -126, PT ;  /* 0xc2fc00002a00780b */ /* 0x000fe20003fce000 */
[----:B------:R-:W-:-:S03]  /*2170*/  FADD R21, R21, R30 ;  /* 0x0000001e15157221 */ /* 0x000fc60000000000 */
[----:B------:R-:W-:Y:S01]  /*2180*/  F2FP.F16.F32.PACK_AB R27, R16, R15 ;  /* 0x0000000f101b723e */ /* 0x000fe200000000ff */
[----:B------:R-:W-:Y:S01]  /*2190*/  @!P2 FMUL R46, R46, 0.5 ;  /* 0x3f0000002e2ea820 */ /* 0x000fe20000400000 */
[----:B------:R-:W3:Y:S01]  /*21a0*/  MUFU.EX2 R18, R39 ;  /* 0x0000002700127308 */ /* 0x000ee20000000800 */
[----:B--2---:R-:W-:Y:S01]  /*21b0*/  @!P3 FMUL R31, R31, R31 ;  /* 0x0000001f1f1fb220 */ /* 0x004fe20000400000 */
[----:B------:R-:W-:Y:S01]  /*21c0*/  FSETP.GEU.AND P3, PT, R47, -126, PT ;  /* 0xc2fc00002f00780b */ /* 0x000fe20003f6e000 */
[----:B------:R-:W-:Y:S01]  /*21d0*/  FADD R21, R2, R21 ;  /* 0x0000001502157221 */ /* 0x000fe20000000000 */
[----:B------:R-:W-:-:S03]  /*21e0*/  MOV R2, UR10 ;  /* 0x0000000a00027c02 */ /* 0x000fc60008000f00 */
[----:B------:R-:W-:Y:S01]  /*21f0*/  @!P6 FMUL R42, R42, 0.5 ;  /* 0x3f0000002a2ae820 */ /* 0x000fe20000400000 */
[----:B------:R-:W2:Y:S01]  /*2200*/  MUFU.EX2 R20, R51 ;  /* 0x0000003300147308 */ /* 0x000ea20000000800 */
[----:B-1----:R-:W-:Y:S01]  /*2210*/  @!P5 FMUL R43, R43, R43 ;  /* 0x0000002b2b2bd220 */ /* 0x002fe20000400000 */
[----:B------:R-:W-:Y:S01]  /*2220*/  FSETP.GEU.AND P5, PT, R55, -126, PT ;  /* 0xc2fc00003700780b */ /* 0x000fe20003fae000 */
[----:B------:R1:W-:Y:S02]  /*2230*/  SYNCS.ARRIVE.TRANS64.A1T0 RZ, [R2+UR11], RZ ;  /* 0x000000ff02ff79a7 */ /* 0x0003e4000810000b */
[----:B------:R-:W-:Y:S02]  /*2240*/  FADD R38, R14, R43 ;  /* 0x0000002b0e267221 */ /* 0x000fe40000000000 */
[----:B------:R-:W-:Y:S01]  /*2250*/  @!P3 FMUL R47, R47, 0.5 ;  /* 0x3f0000002f2fb820 */ /* 0x000fe20000400000 */
[----:B------:R-:W4:Y:S01]  /*2260*/  MUFU.EX2 R42, R42 ;  /* 0x0000002a002a7308 */ /* 0x000f220000000800 */
[----:B---3--:R-:W-:Y:S01]  /*2270*/  @!P4 FMUL R18, R18, R18 ;  /* 0x000000121212c220 */ /* 0x008fe20000400000 */
[----:B------:R-:W-:-:S05]  /*2280*/  FSETP.GEU.AND P4, PT, R50, -126, PT ;  /* 0xc2fc00003200780b */ /* 0x000fca0003f8e000 */
[----:B------:R-:W-:Y:S01]  /*2290*/  @!P5 FMUL R55, R55, 0.5 ;  /* 0x3f0000003737d820 */ /* 0x000fe20000400000 */
[----:B------:R-:W3:Y:S01]  /*22a0*/  MUFU.EX2 R46, R46 ;  /* 0x0000002e002e7308 */ /* 0x000ee20000000800 */
[----:B--2---:R-:W-:Y:S01]  /*22b0*/  @!P1 FMUL R20, R20, R20 ;  /* 0x0000001414149220 */ /* 0x004fe20000400000 */
[----:B------:R-:W-:-:S03]  /*22c0*/  FSETP.GEU.AND P1, PT, R0, -126, PT ;  /* 0xc2fc00000000780b */ /* 0x000fc60003f2e000 */
[----:B------:R-:W-:Y:S02]  /*22d0*/  FADD R39, R35, R20 ;  /* 0x0000001423277221 */ /* 0x000fe40000000000 */
[----:B------:R-:W-:Y:S01]  /*22e0*/  @!P4 FMUL R50, R50, 0.5 ;  /* 0x3f0000003232c820 */ /* 0x000fe20000400000 */
[----:B------:R-:W2:Y:S01]  /*22f0*/  MUFU.EX2 R47, R47 ;  /* 0x0000002f002f7308 */ /* 0x000ea20000000800 */
[----:B----4-:R-:W-:Y:S01]  /*2300*/  @!P6 FMUL R42, R42, R42 ;  /* 0x0000002a2a2ae220 */ /* 0x010fe20000400000 */
[----:B------:R-:W-:-:S05]  /*2310*/  FADD R40, R38, R39 ;  /* 0x0000002726287221 */ /* 0x000fca0000000000 */
[----:B------:R-:W-:Y:S01]  /*2320*/  @!P1 FMUL R0, R0, 0.5 ;  /* 0x3f00000000009820 */ /* 0x000fe20000400000 */
[----:B------:R-:W4:Y:S01]  /*2330*/  MUFU.EX2 R17, R50 ;  /* 0x0000003200117308 */ /* 0x000f220000000800 */
[----:B---3--:R-:W-:-:S04]  /*2340*/  @!P2 FMUL R46, R46, R46 ;  /* 0x0000002e2e2ea220 */ /* 0x008fc80000400000 */
[----:B------:R-:W-:-:S03]  /*2350*/  FADD R19, R15, R46 ;  /* 0x0000002e0f137221 */ /* 0x000fc60000000000 */
[----:B------:R-:W3:Y:S01]  /*2360*/  MUFU.EX2 R55, R55 ;  /* 0x0000003700377308 */ /* 0x000ee20000000800 */
[----:B--2---:R-:W-:-:S04]  /*2370*/  @!P3 FMUL R47, R47, R47 ;  /* 0x0000002f2f2fb220 */ /* 0x004fc80000400000 */
[----:B------:R-:W-:-:S03]  /*2380*/  FADD R23, R16, R47 ;  /* 0x0000002f10177221 */ /* 0x000fc60000000000 */
[----:B------:R2:W5:Y:S01]  /*2390*/  MUFU.EX2 R22, R0 ;  /* 0x0000000000167308 */ /* 0x0005620000000800 */
[----:B----4-:R-:W-:-:S04]  /*23a0*/  @!P4 FMUL R17, R17, R17 ;  /* 0x000000111111c220 */ /* 0x010fc80000400000 */
[----:B------:R-:W-:Y:S01]  /*23b0*/  FADD R39, R34, R17 ;  /* 0x0000001122277221 */ /* 0x000fe20000000000 */
[----:B------:R-:W-:Y:S01]  /*23c0*/  F2FP.F16.F32.PACK_AB R53, R20, R17 ;  /* 0x000000111435723e */ /* 0x000fe200000000ff */
[----:B---3--:R-:W-:Y:S01]  /*23d0*/  @!P5 FMUL R55, R55, R55 ;  /* 0x000000373737d220 */ /* 0x008fe20000400000 */
[----:B--2---:R-:W-:-:S03]  /*23e0*/  FADD R0, R13, R42 ;  /* 0x0000002a0d007221 */ /* 0x004fc60000000000 */
[----:B------:R-:W-:Y:S01]  /*23f0*/  FADD R38, R18, R55 ;  /* 0x0000003712267221 */ /* 0x000fe20000000000 */
[----:B------:R-:W-:Y:S01]  /*2400*/  FADD R0, R0, R39 ;  /* 0x0000002700007221 */ /* 0x000fe20000000000 */
[----:B------:R-:W-:Y:S01]  /*2410*/  F2FP.F16.F32.PACK_AB R39, R47, R46 ;  /* 0x0000002e2f27723e */ /* 0x000fe200000000ff */
[----:B-----5:R-:W-:Y:S01]  /*2420*/  @!P1 FMUL R22, R22, R22 ;  /* 0x0000001616169220 */ /* 0x020fe20000400000 */
[----:B------:R-:W-:Y:S01]  /*2430*/  FADD R23, R23, R38 ;  /* 0x0000002617177221 */ /* 0x000fe20000000000 */
[----:B------:R-:W-:Y:S02]  /*2440*/  F2FP.F16.F32.PACK_AB R38, R8, R7 ;  /* 0x000000070826723e */ /* 0x000fe400000000ff */
[----:B------:R-:W-:Y:S01]  /*2450*/  FADD R30, R31, R22 ;  /* 0x000000161f1e7221 */ /* 0x000fe20000000000 */
[----:B------:R-:W-:Y:S01]  /*2460*/  FADD R40, R40, R23 ;  /* 0x0000001728287221 */ /* 0x000fe20000000000 */
[----:B------:R-:W-:Y:S02]  /*2470*/  F2FP.F16.F32.PACK_AB R31, R18, R31 ;  /* 0x0000001f121f723e */ /* 0x000fe400000000ff */
[----:B------:R-:W-:Y:S01]  /*2480*/  FADD R19, R19, R30 ;  /* 0x0000001e13137221 */ /* 0x000fe20000000000 */
[----:B------:R-:W-:-:S02]  /*2490*/  F2FP.F16.F32.PACK_AB R30, R37, R36 ;  /* 0x00000024251e723e */ /* 0x000fc400000000ff */
[----:B------:R-:W-:Y:S01]  /*24a0*/  F2FP.F16.F32.PACK_AB R36, R6, R5 ;  /* 0x000000050624723e */ /* 0x000fe200000000ff */
[----:B------:R-:W-:Y:S01]  /*24b0*/  FADD R19, R0, R19 ;  /* 0x0000001300137221 */ /* 0x000fe20000000000 */
[----:B------:R-:W-:Y:S01]  /*24c0*/  FADD R0, R26, R21 ;  /* 0x000000151a007221 */ /* 0x000fe20000000000 */
[----:B------:R-:W-:Y:S02]  /*24d0*/  F2FP.F16.F32.PACK_AB R26, R29, R28 ;  /* 0x0000001c1d1a723e */ /* 0x000fe400000000ff */
[----:B-1----:R-:W-:Y:S01]  /*24e0*/  FADD R2, R19, R40 ;  /* 0x0000002813027221 */ /* 0x002fe20000000000 */
[----:B------:R-:W-:Y:S02]  /*24f0*/  F2FP.F16.F32.PACK_AB R28, R33, R32 ;  /* 0x00000020211c723e */ /* 0x000fe400000000ff */
[----:B------:R-:W-:Y:S02]  /*2500*/  F2FP.F16.F32.PACK_AB R29, R35, R34 ;  /* 0x00000022231d723e */ /* 0x000fe400000000ff */
[----:B------:R-:W-:Y:S01]  /*2510*/  F2FP.F16.F32.PACK_AB R37, R43, R42 ;  /* 0x0000002a2b25723e */ /* 0x000fe200000000ff */
[----:B------:R-:W-:Y:S06]  /*2520*/  @!P0 BRA `(.L_x_19) ;  /* 0x0000000000048947 */ /* 0x000fec0003800000 */
[----:B------:R-:W-:Y:S01]  /*2530*/  BPT.TRAP 0x1 ;  /* 0x000000040000795c */ /* 0x000fe20000300000 */
.L_x_19:
[----:B------:R-:W1:Y:S02]  /*2540*/  SYNCS.PHASECHK.TRANS64.TRYWAIT P1, [UR36+0x23008], R56 ;  /* 0x02300838ff0075a7 */ /* 0x000e640008020164 */
[----:B-1----:R-:W-:Y:S05]  /*2550*/  @!P1 BRA `(.L_x_20) ;  /* 0x0000006400689947 */ /* 0x002fea0003800000 */
.L_x_98:
[----:B------:R-:W-:Y:S01]  /*2560*/  UIADD3 UR10, UR5, 0x500, URZ ;  /* 0x00000500050a7890 */ /* 0x000fe2000fffe03f */
[----:B------:R-:W-:Y:S01]  /*2570*/  WARPGROUP.ARRIVE ;  /* 0x00000000000079c5 */ /* 0x000fe20000000000 */
[----:B------:R-:W-:Y:S01]  /*2580*/  UMOV UR11, 0x80000020 ;  /* 0x80000020000b7882 */ /* 0x000fe20000000000 */
[----:B------:R-:W-:Y:S01]  /*2590*/  UIADD3 UR14, UR5, 0x600, URZ ;  /* 0x00000600050e7890 */ /* 0x000fe2000fffe03f */
[----:B------:R-:W-:Y:S01]  /*25a0*/  F2FP.F16.F32.PACK_AB R55, R55, R22 ;  /* 0x000000163737723e */ /* 0x000fe200000000ff */
[----:B------:R-:W-:Y:S01]  /*25b0*/  UMOV UR15, 0x80000020 ;  /* 0x80000020000f7882 */ /* 0x000fe20000000000 */
[----:B------:R-:W-:Y:S01]  /*25c0*/  UIADD3 UR18, UR5, 0x700, URZ ;  /* 0x0000070005127890 */ /* 0x000fe2000fffe03f */
[----:B------:R-:W-:Y:S02]  /*25d0*/  UMOV UR19, 0x80000020 ;  /* 0x8000002000137882 */ /* 0x000fe40000000000 */
[----:B------:R-:W-:Y:S01]  /*25e0*/  HGMMA.64x32x16.F32 R120, R24, gdesc[UR8].tnspB, RZ, !UPT, gsb0 ;  /* 0x4060000818787df0 */ /* 0x000fe2000c0008ff */
[----:B------:R-:W-:Y:S01]  /*25f0*/  UIADD3 UR22, UR5, 0x800, URZ ;  /* 0x0000080005167890 */ /* 0x000fe2000fffe03f */
[----:B------:R-:W-:Y:S01]  /*2600*/  UMOV UR23, 0x80000020 ;  /* 0x8000002000177882 */ /* 0x000fe20000000000 */
[----:B------:R-:W-:Y:S01]  /*2610*/  UIADD3 UR10, UR5, 0x900, URZ ;  /* 0x00000900050a7890 */ /* 0x000fe2000fffe03f */
[----:B------:R-:W-:Y:S01]  /*2620*/  UMOV UR11, 0x80000020 ;  /* 0x80000020000b7882 */ /* 0x000fe20000000000 */
[----:B------:R-:W-:-:S02]  /*2630*/  WARPGROUP.DEPBAR.LE gsb0, 0x0 ;  /* 0x00008000000079c5 */ /* 0x000fc40000010000 */
[----:B------:R-:W-:-:S06]  /*2640*/  WARPGROUP.ARRIVE ;  /* 0x00000000000079c5 */ /* 0x000fcc0000000000 */
[----:B------:R-:W-:Y:S01]  /*2650*/  HGMMA.64x32x16.F32 R104, R24, gdesc[UR12].tnspB, RZ, !UPT, gsb0 ;  /* 0x4060000c18687df0 */ /* 0x000fe2000c0008ff */
[----:B------:R-:W-:Y:S01]  /*2660*/  UIADD3 UR14, UR5, 0x640, URZ ;  /* 0x00000640050e7890 */ /* 0x000fe2000fffe03f */
[----:B------:R-:W-:Y:S01]  /*2670*/  UMOV UR15, 0x80000020 ;  /* 0x80000020000f7882 */ /* 0x000fe20000000000 */
[----:B------:R-:W-:Y:S02]  /*2680*/  WARPGROUP.DEPBAR.LE gsb0, 0x0 ;  /* 0x00008000000079c5 */ /* 0x000fe40000010000 */
        /* <DEDUP_REMOVED lines=10> */
[----:B-1----:R-:W-:-:S06]  /*2730*/  WARPGROUP.ARRIVE ;  /* 0x00000000000079c5 */ /* 0x002fcc0000000000 */
[----:B------:R-:W-:Y:S01]  /*2740*/  HGMMA.64x32x16.F32 R56, R24, gdesc[UR8].tnspB, RZ, !UPT, gsb0 ;  /* 0x4060000818387df0 */ /* 0x000fe2000c0008ff */
[----:B------:R-:W-:Y:S01]  /*2750*/  UIADD3 UR10, UR5, 0x540, URZ ;  /* 0x00000540050a7890 */ /* 0x000fe2000fffe03f */
[----:B------:R-:W-:Y:S01]  /*2760*/  UMOV UR11, 0x80000020 ;  /* 0x80000020000b7882 */ /* 0x000fe20000000000 */
[----:B------:R-:W-:Y:S02]  /*2770*/  WARPGROUP.DEPBAR.LE gsb0, 0x0 ;  /* 0x00008000000079c5 */ /* 0x000fe40000010000 */
[----:B------:R-:W-:-:S06]  /*2780*/  WARPGROUP.ARRIVE ;  /* 0x00000000000079c5 */ /* 0x000fcc0000000000 */
[----:B------:R-:W-:Y:S01]  /*2790*/  HGMMA.64x32x16.F32 R120, R28, gdesc[UR8].tnspB, R120, gsb0 ;  /* 0x406000081c787df0 */ /* 0x000fe20008000878 */
        /* <DEDUP_REMOVED lines=54> */
[----:B------:R-:W-:Y:S03]  /*2b00*/  HGMMA.64x32x16.F32 R104, R52, gdesc[UR12].tnspB, R104, gsb0 ;  /* 0x4060000c34687df0 */ /* 0x000fe60008000868 */
        /* <DEDUP_REMOVED lines=10> */
[----:B------:R-:W-:Y:S05]  /*2bb0*/  @!P0 BRA `(.L_x_21) ;  /* 0x0000000000048947 */ /* 0x000fea0003800000 */
[----:B------:R-:W-:Y:S01]  /*2bc0*/  BPT.TRAP 0x1 ;  /* 0x000000040000795c */ /* 0x000fe20000300000 */
.L_x_21:
[----:B------:R-:W-:Y:S02]  /*2bd0*/  UISETP.GT.U32.AND UP0, UPT, UR4, 0x1, UPT ;  /* 0x000000010400788c */ /* 0x000fe4000bf04070 */
[----:B------:R-:W-:-:S04]  /*2be0*/  UIADD3 UR10, UR36, 0x23028, URZ ;  /* 0x00023028240a7890 */ /* 0x000fc8000fffe03f */
[----:B------:R-:W-:Y:S01]  /*2bf0*/  PLOP3.LUT P1, PT, PT, PT, UP0, 0x80, 0x0 ;  /* 0x000000000000781c */ /* 0x000fe20003f2f008 */
[----:B------:R-:W-:-:S09]  /*2c00*/  UPRMT UR10, URZ, 0x654, UR10 ;  /* 0x000006543f0a7896 */ /* 0x000fd2000800000a */
[----:B------:R-:W-:Y:S03]  /*2c10*/  SYNCS.ARRIVE.TRANS64.RED.A1T0 RZ, [UR10], RZ ;  /* 0x000000ffffff79a7 */ /* 0x000fe6000810040a */
[----:B------:R-:W-:Y:S05]  /*2c20*/  @P1 BRA `(.L_x_22) ;  /* 0x0000000000041947 */ /* 0x000fea0003800000 */
[----:B------:R-:W-:Y:S01]  /*2c30*/  BPT.TRAP 0x1 ;  /* 0x000000040000795c */ /* 0x000fe20000300000 */
.L_x_22:
[----:B------:R-:W1:Y:S02]  /*2c40*/  LDC R5, c[0x0][0x28c] ;  /* 0x0000a300ff057b82 */ /* 0x000e640000000800 */
[----:B-1----:R-:W-:-:S13]  /*2c50*/  ISETP.GE.AND P2, PT, R5, 0x41, PT ;  /* 0x000000410500780c */ /* 0x002fda0003f46270 */
[----:B------:R-:W-:Y:S05]  /*2c60*/  @!P2 BRA `(.L_x_23) ;  /* 0x0000002000bca947 */ /* 0x000fea0003800000 */
[----:B------:R-:W-:Y:S01]  /*2c70*/  IADD3 R5, R5, 0x3f, RZ ;  /* 0x0000003f05057810 */ /* 0x000fe20007ffe0ff */
[----:B------:R-:W-:Y:S01]  /*2c80*/  UMOV UR38, 0x2 ;  /* 0x0000000200267882 */ /* 0x000fe20000000000 */
[----:B------:R-:W-:Y:S01]  /*2c90*/  MOV R7, R4 ;  /* 0x0000000400077202 */ /* 0x000fe20000000f00 */
[----:B------:R-:W-:Y:S01]  /*2ca0*/  UMOV UR4, 0x1 ;  /* 0x0000000100047882 */ /* 0x000fe20000000000 */
[----:B------:R-:W-:Y:S01]  /*2cb0*/  SHF.R.S32.HI R6, RZ, 0x1f, R5 ;  /* 0x0000001fff067819 */ /* 0x000fe20000011405 */
[----:B------:R-:W-:Y:S01]  /*2cc0*/  ULDC UR39, c[0x0][0x604] ;  /* 0x0001810000277ab9 */ /* 0x000fe20000000800 */
[----:B------:R-:W-:Y:S02]  /*2cd0*/  MOV R9, R3 ;  /* 0x0000000300097202 */ /* 0x000fe40000000f00 */
[----:B------:R-:W-:Y:S02]  /*2ce0*/  LEA.HI R5, R6, R5, RZ, 0x6 ;  /* 0x0000000506057211 */ /* 0x000fe400078f30ff */
[----:B------:R-:W-:-:S02]  /*2cf0*/  MOV R6, RZ ;  /* 0x000000ff00067202 */ /* 0x000fc40000000f00 */
[----:B------:R-:W-:-:S07]  /*2d00*/  SHF.R.S32.HI R5, RZ, 0x6, R5 ;  /* 0x00000006ff057819 */ /* 0x000fce0000011405 */
.L_x_34:
[----:B------:R-:W-:Y:S05]  /*2d10*/  @!P0 BRA `(.L_x_24) ;  /* 0x0000000000048947 */ /* 0x000fea0003800000 */
[----:B------:R-:W-:Y:S01]  /*2d20*/  BPT.TRAP 0x1 ;  /* 0x000000040000795c */ /* 0x000fe20000300000 */
.L_x_24:
[----:B------:R-:W-:Y:S01]  /*2d30*/  ULEA UR10, UR38, UR36, 0x3 ;  /* 0x00000024260a7291 */ /* 0x000fe2000f8e183f */
[----:B------:R-:W-:-:S08]  /*2d40*/  SHF.L.U32 R3, R6, 0x1f, RZ ;  /* 0x0000001f06037819 */ /* 0x000fd000000006ff */
[----:B------:R-:W1:Y:S02]  /*2d50*/  SYNCS.PHASECHK.TRANS64.TRYWAIT P2, [UR10+0x23000], R3 ;  /* 0x02300003ff0075a7 */ /* 0x000e64000804014a */
[----:B-1----:R-:W-:Y:S05]  /*2d60*/  @!P2 BRA `(.L_x_25) ;  /* 0x0000005c007ca947 */ /* 0x002fea0003800000 */
.L_x_99:
[----:B------:R-:W-:Y:S01]  /*2d70*/  UIMAD UR10, UR38, 0x500, UR6 ;  /* 0x00000500260a78a4 */ /* 0x000fe2000f8e0206 */
[----:B------:R-:W-:Y:S01]  /*2d80*/  WARPGROUP.ARRIVE ;  /* 0x00000000000079c5 */ /* 0x000fe20000000000 */
[----:B------:R-:W-:Y:S01]  /*2d90*/  UMOV UR11, 0x80000020 ;  /* 0x80000020000b7882 */ /* 0x000fe20000000000 */
[----:B------:R-:W-:Y:S01]  /*2da0*/  UMOV UR15, 0x80000020 ;  /* 0x80000020000f7882 */ /* 0x000fe20000000000 */
[----:B------:R-:W-:Y:S02]  /*2db0*/  UIADD3 UR14, UR10, 0x2, URZ ;  /* 0x000000020a0e7890 */ /* 0x000fe4000fffe03f */
[----:B------:R-:W-:Y:S01]  /*2dc0*/  UIADD3 UR18, UR10, 0x100, URZ ;  /* 0x000001000a127890 */ /* 0x000fe2000fffe03f */
[----:B------:R-:W-:Y:S02]  /*2dd0*/  UMOV UR19, 0x80000020 ;  /* 0x8000002000137882 */ /* 0x000fe40000000000 */
[----:B------:R-:W-:Y:S01]  /*2de0*/  HGMMA.64x64x16.F32 R24, gdesc[UR8], RZ, !UPT, gsb0 ;  /* 0x00e00000081879f0 */ /* 0x000fe2000c0008ff */
[----:B------:R-:W-:Y:S01]  /*2df0*/  UIADD3 UR22, UR10, 0x102, URZ ;  /* 0x000001020a167890 */ /* 0x000fe2000fffe03f */
[----:B------:R-:W-:Y:S01]  /*2e00*/  UMOV UR23, 0x80000020 ;  /* 0x8000002000177882 */ /* 0x000fe20000000000 */
        /* <DEDUP_REMOVED lines=12> */
[----:B------:R-:W-:-:S04]  /*2ed0*/  UIADD3 UR10, UR38, 0x1, URZ ;  /* 0x00000001260a7890 */ /* 0x000fc8000fffe03f */
[----:B------:R-:W-:-:S04]  /*2ee0*/  UISETP.NE.AND UP0, UPT, UR10, 0x5, UPT ;  /* 0x000000050a00788c */ /* 0x000fc8000bf05270 */
[----:B------:R-:W-:Y:S02]  /*2ef0*/  USEL UR11, URZ, 0x1, UP0 ;  /* 0x000000013f0b7887 */ /* 0x000fe40008000000 */
[----:B------:R-:W-:-:S04]  /*2f00*/  USEL UR10, UR10, URZ, UP0 ;  /* 0x0000003f0a0a7287 */ /* 0x000fc80008000000 */
[----:B------:R-:W-:Y:S01]  /*2f10*/  LOP3.LUT R6, R6, UR11, RZ, 0x3c, !PT ;  /* 0x0000000b06067c12 */ /* 0x000fe2000f8e3cff */
        /* <DEDUP_REMOVED lines=28> */
[----:B------:R-:W-:Y:S05]  /*30e0*/  @!P0 BRA `(.L_x_26) ;  /* 0x0000000000048947 */ /* 0x000fea0003800000 */
[----:B------:R-:W-:Y:S01]  /*30f0*/  BPT.TRAP 0x1 ;  /* 0x000000040000795c */ /* 0x000fe20000300000 */
.L_x_26:
[----:B-1----:R-:W-:Y:S01]  /*3100*/  FMNMX R4, R24, R7, !PT ;  /* 0x0000000718047209 */ /* 0x002fe20007800000 */
[----:B------:R-:W-:-:S03]  /*3110*/  ULEA UR11, UR10, UR36, 0x3 ;  /* 0x000000240a0b7291 */ /* 0x000fc6000f8e183f */
        /* <DEDUP_REMOVED lines=14> */
[----:B------:R-:W-:-:S05]  /*3200*/  FMNMX R3, R53, R4, !PT ;  /* 0x0000000435037209 */ /* 0x000fca0007800000 */
[----:B------:R-:W1:Y:S02]  /*3210*/  SHFL.BFLY PT, R4, R3, 0x1, 0x1f ;  /* 0x0c201f0003047f89 */ /* 0x000e6400000e0000 */
[----:B-1----:R-:W-:Y:S02]  /*3220*/  FMNMX R8, R3, R4, !PT ;  /* 0x0000000403087209 */ /* 0x002fe40007800000 */
[----:B------:R-:W-:-:S03]  /*3230*/  FMNMX R4, R26, R9, !PT ;  /* 0x000000091a047209 */ /* 0x000fc60007800000 */
[----:B------:R-:W1:Y:S01]  /*3240*/  SHFL.BFLY PT, R11, R8, 0x2, 0x1f ;  /* 0x0c401f00080b7f89 */ /* 0x000e6200000e0000 */
[----:B------:R-:W-:-:S04]  /*3250*/  FMNMX R13, R27, R4, !PT ;  /* 0x000000041b0d7209 */ /* 0x000fc80007800000 */
[----:B------:R-:W-:-:S04]  /*3260*/  FMNMX R4, R30, R13, !PT ;  /* 0x0000000d1e047209 */ /* 0x000fc80007800000 */
[----:B------:R-:W-:-:S04]  /*3270*/  FMNMX R13, R31, R4, !PT ;  /* 0x000000041f0d7209 */ /* 0x000fc80007800000 */
[----:B------:R-:W-:Y:S02]  /*3280*/  FMNMX R10, R34, R13, !PT ;  /* 0x0000000d220a7209 */ /* 0x000fe40007800000 */
[----:B-1----:R-:W-:Y:S02]  /*3290*/  FMNMX R4, R8, R11, !PT ;  /* 0x0000000b08047209 */ /* 0x002fe40007800000 */
[----:B------:R-:W-:Y:S02]  /*32a0*/  FMNMX R11, R35, R10, !PT ;  /* 0x0000000a230b7209 */ /* 0x000fe40007800000 */
[----:B------:R-:W-:Y:S02]  /*32b0*/  FSETP.NEU.AND P2, PT, R4, -INF , PT ;  /* 0xff8000000400780b */ /* 0x000fe40003f4d000 */
[----:B------:R-:W-:Y:S02]  /*32c0*/  FMNMX R12, R38, R11, !PT ;  /* 0x0000000b260c7209 */ /* 0x000fe40007800000 */
[----:B------:R-:W-:-:S02]  /*32d0*/  FSEL R10, R4, RZ, P2 ;  /* 0x000000ff040a7208 */ /* 0x000fc40001000000 */
[----:B------:R-:W-:-:S03]  /*32e0*/  FMNMX R3, R39, R12, !PT ;  /* 0x0000000c27037209 */ /* 0x000fc60007800000 */
[----:B------:R-:W-:Y:S01]  /*32f0*/  FMUL R8, R10, UR39 ;  /* 0x000000270a087c20 */ /* 0x000fe20008400000 */
[----:B------:R-:W-:Y:S01]  /*3300*/  FMNMX R12, R42, R3, !PT ;  /* 0x000000032a0c7209 */ /* 0x000fe20007800000 */
[----:B------:R-:W-:Y:S02]  /*3310*/  FADD R10, -R10, R7 ;  /* 0x000000070a0a7221 */ /* 0x000fe40000000100 */
[--C-:B------:R-:W-:Y:S01]  /*3320*/  FFMA R24, R24, UR39, -R8.reuse ;  /* 0x0000002718187c23 */ /* 0x100fe20008000808 */
[--C-:B------:R-:W-:Y:S01]  /*3330*/  FFMA R25, R25, UR39, -R8.reuse ;  /* 0x0000002719197c23 */ /* 0x100fe20008000808 */
[----:B------:R-:W-:Y:S01]  /*3340*/  FMNMX R3, R43, R12, !PT ;  /* 0x0000000c2b037209 */ /* 0x000fe20007800000 */
[--C-:B------:R-:W-:Y:S01]  /*3350*/  FFMA R28, R28, UR39, -R8.reuse ;  /* 0x000000271c1c7c23 */ /* 0x100fe20008000808 */
[--C-:B------:R-:W-:Y:S01]  /*3360*/  FFMA R32, R32, UR39, -R8.reuse ;  /* 0x0000002720207c23 */ /* 0x100fe20008000808 */
[----:B------:R-:W-:Y:S01]  /*3370*/  FSETP.GEU.AND P5, PT, R24, -126, PT ;  /* 0xc2fc00001800780b */ /* 0x000fe20003fae000 */
[--C-:B------:R-:W-:Y:S01]  /*3380*/  FFMA R29, R29, UR39, -R8.reuse ;  /* 0x000000271d1d7c23 */ /* 0x100fe20008000808 */
[----:B------:R-:W-:Y:S01]  /*3390*/  FSETP.GEU.AND P3, PT, R25, -126, PT ;  /* 0xc2fc00001900780b */ /* 0x000fe20003f6e000 */
[--C-:B------:R-:W-:Y:S01]  /*33a0*/  FFMA R33, R33, UR39, -R8.reuse ;  /* 0x0000002721217c23 */ /* 0x100fe20008000808 */
[----:B------:R-:W-:Y:S01]  /*33b0*/  FMNMX R12, R46, R3, !PT ;  /* 0x000000032e0c7209 */ /* 0x000fe20007800000 */
        /* <DEDUP_REMOVED lines=8> */
[----:B------:R-:W-:Y:S01]  /*3440*/  @!P5 FMUL R24, R24, 0.5 ;  /* 0x3f0000001818d820 */ /* 0x000fe20000400000 */
[----:B------:R-:W-:Y:S01]  /*3450*/  FSETP.GEU.AND P4, PT, R29, -126, PT ;  /* 0xc2fc00001d00780b */ /* 0x000fe20003f8e000 */
[----:B------:R-:W-:Y:S01]  /*3460*/  @!P3 FMUL R25, R25, 0.5 ;  /* 0x3f0000001919b820 */ /* 0x000fe20000400000 */
[----:B------:R-:W-:Y:S01]  /*3470*/  FMNMX R3, R51, R12, !PT ;  /* 0x0000000c33037209 */ /* 0x000fe20007800000 */
[--C-:B------:R-:W-:Y:S01]  /*3480*/  FFMA R44, R44, UR39, -R8.reuse ;  /* 0x000000272c2c7c23 */ /* 0x100fe20008000808 */
[--C-:B------:R-:W-:Y:S01]  /*3490*/  FFMA R45, R45, UR39, -R8.reuse ;  /* 0x000000272d2d7c23 */ /* 0x100fe20008000808 */
[----:B------:R-:W1:Y:S01]  /*34a0*/  MUFU.EX2 R24, R24 ;  /* 0x0000001800187308 */ /* 0x000e620000000800 */
[----:B------:R-:W-:Y:S01]  /*34b0*/  FMNMX R12, R54, R3, !PT ;  /* 0x00000003360c7209 */ /* 0x000fe20007800000 */
[----:B------:R-:W-:Y:S01]  /*34c0*/  @!P2 FMUL R28, R28, 0.5 ;  /* 0x3f0000001c1ca820 */ /* 0x000fe20000400000 */
[--C-:B------:R-:W-:Y:S01]  /*34d0*/  FFMA R48, R48, UR39, -R8.reuse ;  /* 0x0000002730307c23 */ /* 0x100fe20008000808 */
[----:B------:R-:W-:Y:S01]  /*34e0*/  @!P6 FMUL R32, R32, 0.5 ;  /* 0x3f0000002020e820 */ /* 0x000fe20000400000 */
[----:B------:R-:W-:Y:S01]  /*34f0*/  FMNMX R12, R55, R12, !PT ;  /* 0x0000000c370c7209 */ /* 0x000fe20007800000 */
[--C-:B------:R-:W-:Y:S01]  /*3500*/  FFMA R49, R49, UR39, -R8.reuse ;  /* 0x0000002731317c23 */ /* 0x100fe20008000808 */
[--C-:B------:R-:W-:Y:S01]  /*3510*/  FFMA R52, R52, UR39, -R8.reuse ;  /* 0x0000002734347c23 */ /* 0x100fe20008000808 */
[----:B------:R-:W2:Y:S01]  /*3520*/  MUFU.EX2 R25, R25 ;  /* 0x0000001900197308 */ /* 0x000ea20000000800 */
[----:B------:R-:W-:Y:S01]  /*3530*/  @!P4 FMUL R29, R29, 0.5 ;  /* 0x3f0000001d1dc820 */ /* 0x000fe20000400000 */
[----:B------:R-:W3:Y:S01]  /*3540*/  SHFL.BFLY PT, R3, R12, 0x1, 0x1f ;  /* 0x0c201f000c037f89 */ /* 0x000ee200000e0000 */
[----:B------:R-:W-:Y:S01]  /*3550*/  FFMA R53, R53, UR39, -R8 ;  /* 0x0000002735357c23 */ /* 0x000fe20008000808 */
[----:B------:R-:W-:-:S04]  /*3560*/  FMUL R10, R10, UR39 ;  /* 0x000000270a0a7c20 */ /* 0x000fc80008400000 */
[----:B------:R-:W4:Y:S01]  /*3570*/  MUFU.EX2 R28, R28 ;  /* 0x0000001c001c7308 */ /* 0x000f220000000800 */
[----:B-1----:R-:W-:Y:S01]  /*3580*/  @!P5 FMUL R24, R24, R24 ;  /* 0x000000181818d220 */ /* 0x002fe20000400000 */
[----:B------:R-:W-:-:S06]  /*3590*/  FSETP.GEU.AND P5, PT, R33, -126, PT ;  /* 0xc2fc00002100780b */ /* 0x000fcc0003fae000 */
[----:B------:R-:W1:Y:S01]  /*35a0*/  MUFU.EX2 R32, R32 ;  /* 0x0000002000207308 */ /* 0x000e620000000800 */
[----:B--2---:R-:W-:Y:S01]  /*35b0*/  @!P3 FMUL R25, R25, R25 ;  /* 0x000000191919b220 */ /* 0x004fe20000400000 */
[----:B------:R-:W-:-:S05]  /*35c0*/  FSETP.GEU.AND P3, PT, R36, -126, PT ;  /* 0xc2fc00002400780b */ /* 0x000fca0003f6e000 */
[----:B------:R-:W-:Y:S01]  /*35d0*/  @!P5 FMUL R33, R33, 0.5 ;  /* 0x3f0000002121d820 */ /* 0x000fe20000400000 */
[----:B------:R-:W2:Y:S01]  /*35e0*/  MUFU.EX2 R29, R29 ;  /* 0x0000001d001d7308 */ /* 0x000ea20000000800 */
[----:B----4-:R-:W-:Y:S01]  /*35f0*/  @!P2 FMUL R28, R28, R28 ;  /* 0x0000001c1c1ca220 */ /* 0x010fe20000400000 */
[----:B------:R-:W-:Y:S02]  /*3600*/  FSETP.GEU.AND P2, PT, R37, -126, PT ;  /* 0xc2fc00002500780b */ /* 0x000fe40003f4e000 */
[----:B---3--:R-:W-:-:S03]  /*3610*/  FMNMX R3, R12, R3, !PT ;  /* 0x000000030c037209 */ /* 0x008fc60007800000 */
[----:B------:R-:W-:Y:S01]  /*3620*/  @!P3 FMUL R36, R36, 0.5 ;  /* 0x3f0000002424b820 */ /* 0x000fe20000400000 */
[----:B------:R-:W3:Y:S01]  /*3630*/  MUFU.EX2 R33, R33 ;  /* 0x0000002100217308 */ /* 0x000ee20000000800 */
[----:B-1----:R-:W-:Y:S01]  /*3640*/  @!P6 FMUL R32, R32, R32 ;  /* 0x000000202020e220 */ /* 0x002fe20000400000 */
[----:B------:R-:W-:Y:S01]  /*3650*/  FSETP.GEU.AND P6, PT, R41, -126, PT ;  /* 0xc2fc00002900780b */ /* 0x000fe20003fce000 */
[----:B------:R-:W1:Y:S04]  /*3660*/  SHFL.BFLY PT, R14, R3, 0x2, 0x1f ;  /* 0x0c401f00030e7f89 */ /* 0x000e6800000e0000 */
[----:B------:R-:W-:Y:S01]  /*3670*/  @!P2 FMUL R37, R37, 0.5 ;  /* 0x3f0000002525a820 */ /* 0x000fe20000400000 */
[----:B------:R-:W4:Y:S01]  /*3680*/  MUFU.EX2 R36, R36 ;  /* 0x0000002400247308 */ /* 0x000f220000000800 */
[----:B--2---:R-:W-:Y:S01]  /*3690*/  @!P4 FMUL R29, R29, R29 ;  /* 0x0000001d1d1dc220 */ /* 0x004fe20000400000 */
[----:B------:R-:W-:-:S05]  /*36a0*/  FSETP.GEU.AND P4, PT, R40, -126, PT ;  /* 0xc2fc00002800780b */ /* 0x000fca0003f8e000 */
[----:B------:R-:W-:Y:S01]  /*36b0*/  @!P6 FMUL R41, R41, 0.5 ;  /* 0x3f0000002929e820 */ /* 0x000fe20000400000 */
[----:B------:R-:W2:Y:S01]  /*36c0*/  MUFU.EX2 R37, R37 ;  /* 0x0000002500257308 */ /* 0x000ea20000000800 */
[----:B---3--:R-:W-:Y:S01]  /*36d0*/  @!P5 FMUL R33, R33, R33 ;  /* 0x000000212121d220 */ /* 0x008fe20000400000 */
[----:B------:R-:W-:-:S05]  /*36e0*/  FSETP.GEU.AND P5, PT, R44, -126, PT ;  /* 0xc2fc00002c00780b */ /* 0x000fca0003fae000 */
[----:B------:R-:W-:Y:S01]  /*36f0*/  @!P4 FMUL R40, R40, 0.5 ;  /* 0x3f0000002828c820 */ /* 0x000fe20000400000 */
[----:B------:R-:W3:Y:S01]  /*3700*/  MUFU.EX2 R12, R41 ;  /* 0x00000029000c7308 */ /* 0x000ee20000000800 */
[----:B----4-:R-:W-:Y:S01]  /*3710*/  @!P3 FMUL R36, R36, R36 ;  /* 0x000000242424b220 */ /* 0x010fe20000400000 */
[----:B------:R-:W-:Y:S02]  /*3720*/  FSETP.GEU.AND P3, PT, R45, -126, PT ;  /* 0xc2fc00002d00780b */ /* 0x000fe40003f6e000 */
[----:B-1----:R-:W-:-:S03]  /*3730*/  FMNMX R3, R3, R14, !PT ;  /* 0x0000000e03037209 */ /* 0x002fc60007800000 */
[----:B------:R-:W-:Y:S01]  /*3740*/  @!P5 FMUL R44, R44, 0.5 ;  /* 0x3f0000002c2cd820 */ /* 0x000fe20000400000 */
[----:B------:R-:W1:Y:S01]  /*3750*/  MUFU.EX2 R11, R40 ;  /* 0x00000028000b7308 */ /* 0x000e620000000800 */
[----:B--2---:R-:W-:Y:S01]  /*3760*/  @!P2 FMUL R37, R37, R37 ;  /* 0x000000252525a220 */ /* 0x004fe20000400000 */
[----:B------:R-:W-:-:S05]  /*3770*/  FSETP.GEU.AND P2, PT, R48, -126, PT ;  /* 0xc2fc00003000780b */ /* 0x000fca0003f4e000 */
[----:B------:R-:W-:Y:S01]  /*3780*/  @!P3 FMUL R45, R45, 0.5 ;  /* 0x3f0000002d2db820 */ /* 0x000fe20000400000 */
[----:B------:R-:W2:Y:S01]  /*3790*/  MUFU.EX2 R13, R44 ;  /* 0x0000002c000d7308 */ /* 0x000ea20000000800 */
[----:B---3--:R-:W-:Y:S01]  /*37a0*/  @!P6 FMUL R12, R12, R12 ;  /* 0x0000000c0c0ce220 */ /* 0x008fe20000400000 */
[----:B------:R-:W-:-:S03]  /*37b0*/  FSETP.NEU.AND P6, PT, R3, -INF , PT ;  /* 0xff8000000300780b */ /* 0x000fc60003fcd000 */
[----:B------:R-:W-:Y:S01]  /*37c0*/  FADD R7, R25, R12 ;  /* 0x0000000c19077221 */ /* 0x000fe20000000000 */
[----:B------:R-:W-:Y:S01]  /*37d0*/  FSEL R18, R3, RZ, P6 ;  /* 0x000000ff03127208 */ /* 0x000fe20003000000 */
[----:B------:R-:W-:Y:S01]  /*37e0*/  @!P2 FMUL R48, R48, 0.5 ;  /* 0x3f0000003030a820 */ /* 0x000fe20000400000 */
[----:B------:R-:W3:Y:S01]  /*37f0*/  MUFU.EX2 R14, R45 ;  /* 0x0000002d000e7308 */ /* 0x000ee20000000800 */
[----:B-1----:R-:W-:Y:S01]  /*3800*/  @!P4 FMUL R11, R11, R11 ;  /* 0x0000000b0b0bc220 */ /* 0x002fe20000400000 */
[----:B------:R-:W-:Y:S01]  /*3810*/  FSETP.GEU.AND P4, PT, R49, -126, PT ;  /* 0xc2fc00003100780b */ /* 0x000fe20003f8e000 */
[----:B------:R-:W-:Y:S01]  /*3820*/  FMUL R19, R18, UR39 ;  /* 0x0000002712137c20 */ /* 0x000fe20008400000 */
[----:B------:R-:W-:Y:S01]  /*3830*/  FSETP.GEU.AND P6, PT, R52, -126, PT ;  /* 0xc2fc00003400780b */ /* 0x000fe20003fce000 */
[----:B------:R-:W-:Y:S01]  /*3840*/  FADD R18, -R18, R9 ;  /* 0x0000000912127221 */ /* 0x000fe20000000100 */
[----:B------:R-:W-:Y:S01]  /*3850*/  FADD R9, R24, R11 ;  /* 0x0000000b18097221 */ /* 0x000fe20000000000 */
[--C-:B------:R-:W-:Y:S01]  /*3860*/  FFMA R26, R26, UR39, -R19.reuse ;  /* 0x000000271a1a7c23 */ /* 0x100fe20008000813 */
[----:B------:R-:W1:Y:S01]  /*3870*/  MUFU.EX2 R15, R48 ;  /* 0x00000030000f7308 */ /* 0x000e620000000800 */
[----:B--2---:R-:W-:Y:S01]  /*3880*/  @!P5 FMUL R13, R13, R13 ;  /* 0x0000000d0d0dd220 */ /* 0x004fe20000400000 */
[----:B------:R-:W-:Y:S01]  /*3890*/  FSETP.GEU.AND P5, PT, R53, -126, PT ;  /* 0xc2fc00003500780b */ /* 0x000fe20003fae000 */
[--C-:B------:R-:W-:Y:S01]  /*38a0*/  FFMA R20, R27, UR39, -R19.reuse ;  /* 0x000000271b147c23 */ /* 0x100fe20008000813 */
[--C-:B------:R-:W-:Y:S01]  /*38b0*/  FFMA R21, R30, UR39, -R19.reuse ;  /* 0x000000271e157c23 */ /* 0x100fe20008000813 */
[--C-:B------:R-:W-:Y:S01]  /*38c0*/  FFMA R22, R31, UR39, -R19.reuse ;  /* 0x000000271f167c23 */ /* 0x100fe20008000813 */
[--C-:B------:R-:W-:Y:S01]  /*38d0*/  FFMA R23, R34, UR39, -R19.reuse ;  /* 0x0000002722177c23 */ /* 0x100fe20008000813 */
[----:B------:R-:W-:Y:S01]  /*38e0*/  @!P4 FMUL R49, R49, 0.5 ;  /* 0x3f0000003131c820 */ /* 0x000fe20000400000 */
[--C-:B------:R-:W-:Y:S01]  /*38f0*/  FFMA R42, R42, UR39, -R19.reuse ;  /* 0x000000272a2a7c23 */ /* 0x100fe20008000813 */
[----:B---3--:R-:W-:Y:S01]  /*3900*/  @!P3 FMUL R14, R14, R14 ;  /* 0x0000000e0e0eb220 */ /* 0x008fe20000400000 */
[----:B------:R-:W-:Y:S01]  /*3910*/  FSETP.GEU.AND P3, PT, R26, -126, PT ;  /* 0xc2fc00001a00780b */ /* 0x000fe20003f6e000 */
[----:B------:R-:W2:Y:S01]  /*3920*/  MUFU.EX2 R8, R49 ;  /* 0x0000003100087308 */ /* 0x000ea20000000800 */
[----:B------:R-:W-:Y:S01]  /*3930*/  @!P6 FMUL R52, R52, 0.5 ;  /* 0x3f0000003434e820 */ /* 0x000fe20000400000 */
[--C-:B------:R-:W-:Y:S01]  /*3940*/  FFMA R43, R43, UR39, -R19.reuse ;  /* 0x000000272b2b7c23 */ /* 0x100fe20008000813 */
[--C-:B------:R-:W-:Y:S01]  /*3950*/  FFMA R46, R46, UR39, -R19.reuse ;  /* 0x000000272e2e7c23 */ /* 0x100fe20008000813 */
[----:B------:R-:W-:Y:S01]  /*3960*/  @!P5 FMUL R53, R53, 0.5 ;  /* 0x3f0000003535d820 */ /* 0x000fe20000400000 */
[--C-:B------:R-:W-:Y:S01]  /*3970*/  FFMA R47, R47, UR39, -R19.reuse ;  /* 0x000000272f2f7c23 */ /* 0x100fe20008000813 */
[----:B-1----:R-:W-:Y:S01]  /*3980*/  @!P2 FMUL R15, R15, R15 ;  /* 0x0000000f0f0fa220 */ /* 0x002fe20000400000 */
[----:B------:R-:W-:Y:S01]  /*3990*/  FSETP.GEU.AND P2, PT, R20, -126, PT ;  /* 0xc2fc00001400780b */ /* 0x000fe20003f4e000 */
[----:B------:R-:W1:Y:S01]  /*39a0*/  MUFU.EX2 R17, R52 ;  /* 0x0000003400117308 */ /* 0x000e620000000800 */
[--C-:B------:R-:W-:Y:S01]  /*39b0*/  FFMA R50, R50, UR39, -R19.reuse ;  /* 0x0000002732327c23 */ /* 0x100fe20008000813 */
[--C-:B------:R-:W-:Y:S01]  /*39c0*/  FFMA R51, R51, UR39, -R19.reuse ;  /* 0x0000002733337c23 */ /* 0x100fe20008000813 */
[--C-:B------:R-:W-:Y:S01]  /*39d0*/  FFMA R54, R54, UR39, -R19.reuse ;  /* 0x0000002736367c23 */ /* 0x100fe20008000813 */
[----:B------:R-:W-:Y:S01]  /*39e0*/  @!P3 FMUL R26, R26, 0.5 ;  /* 0x3f0000001a1ab820 */ /* 0x000fe20000400000 */
[----:B------:R-:W-:Y:S01]  /*39f0*/  FFMA R55, R55, UR39, -R19 ;  /* 0x0000002737377c23 */ /* 0x000fe20008000813 */
[----:B------:R-:W-:-:S02]  /*3a00*/  F2FP.F16.F32.PACK_AB R24, R25, R24 ;  /* 0x000000181918723e */ /* 0x000fc400000000ff */
[----:B------:R-:W3:Y:S01]  /*3a10*/  MUFU.EX2 R16, R53 ;  /* 0x0000003500107308 */ /* 0x000ee20000000800 */
[----:B--2---:R-:W-:Y:S01]  /*3a20*/  @!P4 FMUL R8, R8, R8 ;  /* 0x000000080808c220 */ /* 0x004fe20000400000 */
[----:B------:R-:W-:Y:S02]  /*3a30*/  FSETP.GEU.AND P4, PT, R21, -126, PT ;  /* 0xc2fc00001500780b */ /* 0x000fe40003f8e000 */
[----:B------:R-:W-:-:S04]  /*3a40*/  @!P2 FMUL R20, R20, 0.5 ;  /* 0x3f0000001414a820 */ /* 0x000fc80000400000 */
[----:B------:R2:W4:Y:S01]  /*3a50*/  MUFU.EX2 R27, R26 ;  /* 0x0000001a001b7308 */ /* 0x0005220000000800 */
[----:B-1----:R-:W-:Y:S01]  /*3a60*/  @!P6 FMUL R17, R17, R17 ;  /* 0x000000111111e220 */ /* 0x002fe20000400000 */
[----:B------:R-:W-:-:S05]  /*3a70*/  FSETP.GEU.AND P6, PT, R22, -126, PT ;  /* 0xc2fc00001600780b */ /* 0x000fca0003fce000 */
[----:B------:R-:W-:Y:S01]  /*3a80*/  @!P4 FMUL R21, R21, 0.5 ;  /* 0x3f0000001515c820 */ /* 0x000fe20000400000 */
[----:B------:R1:W5:Y:S01]  /*3a90*/  MUFU.EX2 R30, R20 ;  /* 0x00000014001e7308 */ /* 0x0003620000000800 */
[----:B--2---:R-:W-:Y:S01]  /*3aa0*/  FFMA R26, R35, UR39, -R19 ;  /* 0x00000027231a7c23 */ /* 0x004fe20008000813 */
[----:B---3--:R-:W-:Y:S01]  /*3ab0*/  @!P5 FMUL R16, R16, R16 ;  /* 0x000000101010d220 */ /* 0x008fe20000400000 */
[----:B------:R-:W-:-:S04]  /*3ac0*/  FSETP.GEU.AND P5, PT, R23, -126, PT ;  /* 0xc2fc00001700780b */ /* 0x000fc80003fae000 */
[----:B------:R-:W-:Y:S01]  /*3ad0*/  @!P6 FMUL R22, R22, 0.5 ;  /* 0x3f0000001616e820 */ /* 0x000fe20000400000 */
[----:B------:R2:W3:Y:S01]  /*3ae0*/  MUFU.EX2 R31, R21 ;  /* 0x00000015001f7308 */ /* 0x0004e20000000800 */
[----:B----4-:R-:W-:Y:S01]  /*3af0*/  @!P3 FMUL R27, R27, R27 ;  /* 0x0000001b1b1bb220 */ /* 0x010fe20000400000 */
[----:B------:R-:W-:Y:S01]  /*3b00*/  FSETP.GEU.AND P3, PT, R26, -126, PT ;  /* 0xc2fc00001a00780b */ /* 0x000fe20003f6e000 */
[----:B-1----:R-:W-:-:S05]  /*3b10*/  FFMA R20, R38, UR39, -R19 ;  /* 0x0000002726147c23 */ /* 0x002fca0008000813 */
[----:B------:R-:W-:Y:S01]  /*3b20*/  @!P5 FMUL R23, R23, 0.5 ;  /* 0x3f0000001717d820 */ /* 0x000fe20000400000 */
[----:B--2---:R-:W-:Y:S01]  /*3b30*/  FFMA R21, R39, UR39, -R19 ;  /* 0x0000002727157c23 */ /* 0x004fe20008000813 */
[----:B------:R1:W2:Y:S01]  /*3b40*/  MUFU.EX2 R34, R22 ;  /* 0x0000001600227308 */ /* 0x0002a20000000800 */
[----:B-----5:R-:W-:Y:S01]  /*3b50*/  @!P2 FMUL R30, R30, R30 ;  /* 0x0000001e1e1ea220 */ /* 0x020fe20000400000 */
[----:B------:R-:W-:Y:S01]  /*3b60*/  FSETP.GEU.AND P2, PT, R20, -126, PT ;  /* 0xc2fc00001400780b */ /* 0x000fe20003f4e000 */
[----:B------:R-:W-:Y:S02]  /*3b70*/  FADD R19, R29, R14 ;  /* 0x0000000e1d137221 */ /* 0x000fe40000000000 */
[----:B------:R-:W-:Y:S01]  /*3b80*/  @!P3 FMUL R26, R26, 0.5 ;  /* 0x3f0000001a1ab820 */ /* 0x000fe20000400000 */
[----:B------:R-:W-:Y:S01]  /*3b90*/  F2FP.F16.F32.PACK_AB R25, R30, R27 ;  /* 0x0000001b1e19723e */ /* 0x000fe200000000ff */
[----:B---3--:R-:W-:Y:S01]  /*3ba0*/  @!P4 FMUL R31, R31, R31 ;  /* 0x0000001f1f1fc220 */ /* 0x008fe20000400000 */
[----:B------:R-:W3:Y:S01]  /*3bb0*/  MUFU.EX2 R35, R23 ;  /* 0x0000001700237308 */ /* 0x000ee20000000800 */
[----:B------:R-:W-:Y:S01]  /*3bc0*/  FSETP.GEU.AND P4, PT, R21, -126, PT ;  /* 0xc2fc00001500780b */ /* 0x000fe20003f8e000 */
[----:B-1----:R-:W-:-:S04]  /*3bd0*/  FADD R22, R37, R16 ;  /* 0x0000001025167221 */ /* 0x002fc80000000000 */
[----:B------:R-:W-:Y:S01]  /*3be0*/  FADD R22, R19, R22 ;  /* 0x0000001613167221 */ /* 0x000fe20000000000 */
[----:B------:R-:W-:Y:S01]  /*3bf0*/  @!P2 FMUL R20, R20, 0.5 ;  /* 0x3f0000001414a820 */ /* 0x000fe20000400000 */
[----:B------:R1:W4:Y:S01]  /*3c00*/  MUFU.EX2 R38, R26 ;  /* 0x0000001a00267308 */ /* 0x0003220000000800 */
[----:B--2---:R-:W-:Y:S01]  /*3c10*/  @!P6 FMUL R34, R34, R34 ;  /* 0x000000222222e220 */ /* 0x004fe20000400000 */
[----:B------:R-:W-:-:S04]  /*3c20*/  FSETP.GEU.AND P6, PT, R42, -126, PT ;  /* 0xc2fc00002a00780b */ /* 0x000fc80003fce000 */
[----:B------:R-:W-:Y:S02]  /*3c30*/  @!P4 FMUL R21, R21, 0.5 ;  /* 0x3f0000001515c820 */ /* 0x000fe40000400000 */
[----:B------:R2:W5:Y:S01]  /*3c40*/  MUFU.EX2 R39, R20 ;  /* 0x0000001400277308 */ /* 0x0005620000000800 */
[----:B---3--:R-:W-:Y:S01]  /*3c50*/  @!P5 FMUL R35, R35, R35 ;  /* 0x000000232323d220 */ /* 0x008fe20000400000 */
[----:B------:R-:W-:Y:S01]  /*3c60*/  FSETP.GEU.AND P5, PT, R43, -126, PT ;  /* 0xc2fc00002b00780b */ /* 0x000fe20003fae000 */
[----:B-1----:R-:W-:Y:S01]  /*3c70*/  FMUL R26, R18, UR39 ;  /* 0x00000027121a7c20 */ /* 0x002fe20008400000 */
[----:B------:R-:W-:-:S03]  /*3c80*/  FADD R18, R33, R8 ;  /* 0x0000000821127221 */ /* 0x000fc60000000000 */
[----:B------:R-:W-:Y:S01]  /*3c90*/  @!P6 FMUL R42, R42, 0.5 ;  /* 0x3f0000002a2ae820 */ /* 0x000fe20000400000 */
[----:B------:R1:W3:Y:S01]  /*3ca0*/  MUFU.EX2 R40, R21 ;  /* 0x0000001500287308 */ /* 0x0002e20000000800 */
[----:B----4-:R-:W-:Y:S01]  /*3cb0*/  @!P3 FMUL R38, R38, R38 ;  /* 0x000000262626b220 */ /* 0x010fe20000400000 */
[----:B------:R-:W-:Y:S01]  /*3cc0*/  FSETP.GEU.AND P3, PT, R46, -126, PT ;  /* 0xc2fc00002e00780b */ /* 0x000fe20003f6e000 */
[----:B------:R-:W-:Y:S01]  /*3cd0*/  FADD R23, R7, R18 ;  /* 0x0000001207177221 */ /* 0x000fe20000000000 */
[----:B--2---:R-:W-:Y:S01]  /*3ce0*/  FADD R20, R32, R15 ;  /* 0x0000000f20147221 */ /* 0x004fe20000000000 */
[----:B------:R-:W-:Y:S02]  /*3cf0*/  FADD R18, R28, R13 ;  /* 0x0000000d1c127221 */ /* 0x000fe40000000000 */
[----:B------:R-:W-:Y:S01]  /*3d00*/  @!P5 FMUL R43, R43, 0.5 ;  /* 0x3f0000002b2bd820 */ /* 0x000fe20000400000 */
[----:B------:R-:W2:Y:S01]  /*3d10*/  MUFU.EX2 R42, R42 ;  /* 0x0000002a002a7308 */ /* 0x000ea20000000800 */
[----:B-----5:R-:W-:Y:S01]  /*3d20*/  @!P2 FMUL R39, R39, R39 ;  /* 0x000000272727a220 */ /* 0x020fe20000400000 */
[----:B------:R-:W-:Y:S01]  /*3d30*/  FSETP.GEU.AND P2, PT, R47, -126, PT ;  /* 0xc2fc00002f00780b */ /* 0x000fe20003f4e000 */
[----:B-1----:R-:W-:Y:S01]  /*3d40*/  FADD R21, R36, R17 ;  /* 0x0000001124157221 */ /* 0x002fe20000000000 */
[----:B------:R-:W-:Y:S01]  /*3d50*/  FADD R9, R9, R20 ;  /* 0x0000001409097221 */ /* 0x000fe20000000000 */
[----:B------:R-:W-:-:S02]  /*3d60*/  FADD R22, R23, R22 ;  /* 0x0000001617167221 */ /* 0x000fc40000000000 */
[----:B------:R-:W-:Y:S01]  /*3d70*/  @!P3 FMUL R46, R46, 0.5 ;  /* 0x3f0000002e2eb820 */ /* 0x000fe20000400000 */
[----:B------:R-:W1:Y:S01]  /*3d80*/  MUFU.EX2 R43, R43 ;  /* 0x0000002b002b7308 */ /* 0x000e620000000800 */
[----:B---3--:R-:W-:Y:S01]  /*3d90*/  @!P4 FMUL R40, R40, R40 ;  /* 0x000000282828c220 */ /* 0x008fe20000400000 */
[----:B------:R-:W-:Y:S01]  /*3da0*/  FSETP.GEU.AND P4, PT, R50, -126, PT ;  /* 0xc2fc00003200780b */ /* 0x000fe20003f8e000 */
[----:B------:R-:W-:-:S04]  /*3db0*/  FADD R18, R18, R21 ;  /* 0x0000001512127221 */ /* 0x000fc80000000000 */
[----:B------:R-:W-:Y:S01]  /*3dc0*/  @!P2 FMUL R47, R47, 0.5 ;  /* 0x3f0000002f2fa820 */ /* 0x000fe20000400000 */
[----:B------:R-:W3:Y:S01]  /*3dd0*/  MUFU.EX2 R46, R46 ;  /* 0x0000002e002e7308 */ /* 0x000ee20000000800 */
[----:B--2---:R-:W-:Y:S01]  /*3de0*/  @!P6 FMUL R42, R42, R42 ;  /* 0x0000002a2a2ae220 */ /* 0x004fe20000400000 */
[----:B------:R-:W-:Y:S01]  /*3df0*/  FSETP.GEU.AND P6, PT, R51, -126, PT ;  /* 0xc2fc00003300780b */ /* 0x000fe20003fce000 */
[----:B------:R-:W-:-:S04]  /*3e00*/  FADD R9, R9, R18 ;  /* 0x0000001209097221 */ /* 0x000fc80000000000 */
[----:B------:R-:W-:Y:S01]  /*3e10*/  @!P4 FMUL R50, R50, 0.5 ;  /* 0x3f0000003232c820 */ /* 0x000fe20000400000 */
[----:B------:R-:W2:Y:S01]  /*3e20*/  MUFU.EX2 R47, R47 ;  /* 0x0000002f002f7308 */ /* 0x000ea20000000800 */
[----:B-1----:R-:W-:Y:S01]  /*3e30*/  @!P5 FMUL R43, R43, R43 ;  /* 0x0000002b2b2bd220 */ /* 0x002fe20000400000 */
[----:B------:R-:W-:Y:S01]  /*3e40*/  FSETP.GEU.AND P5, PT, R54, -126, PT ;  /* 0xc2fc00003600780b */ /* 0x000fe20003fae000 */
[----:B------:R-:W-:Y:S01]  /*3e50*/  FADD R22, R9, R22 ;  /* 0x0000001609167221 */ /* 0x000fe20000000000 */
[----:B------:R-:W-:Y:S01]  /*3e60*/  SHF.L.U32 R9, R6, 0x1f, RZ ;  /* 0x0000001f06097819 */ /* 0x000fe200000006ff */
[----:B------:R-:W-:Y:S01]  /*3e70*/  FADD R20, R30, R43 ;  /* 0x0000002b1e147221 */ /* 0x000fe20000000000 */
[----:B------:R-:W-:Y:S01]  /*3e80*/  F2FP.F16.F32.PACK_AB R30, R37, R36 ;  /* 0x00000024251e723e */ /* 0x000fe200000000ff */
[----:B------:R-:W-:Y:S01]  /*3e90*/  @!P6 FMUL R51, R51, 0.5 ;  /* 0x3f0000003333e820 */ /* 0x000fe20000400000 */
[----:B------:R-:W1:Y:S01]  /*3ea0*/  MUFU.EX2 R50, R50 ;  /* 0x0000003200327308 */ /* 0x000e620000000800 */
[----:B---3--:R-:W-:Y:S01]  /*3eb0*/  @!P3 FMUL R46, R46, R46 ;  /* 0x0000002e2e2eb220 */ /* 0x008fe20000400000 */
[----:B------:R-:W-:-:S02]  /*3ec0*/  FSETP.GEU.AND P3, PT, R55, -126, PT ;  /* 0xc2fc00003700780b */ /* 0x000fc40003f6e000 */
[----:B------:R-:W-:Y:S01]  /*3ed0*/  F2FP.F16.F32.PACK_AB R36, R8, R15 ;  /* 0x0000000f0824723e */ /* 0x000fe200000000ff */
[----:B------:R-:W-:Y:S02]  /*3ee0*/  FADD R21, R31, R46 ;  /* 0x0000002e1f157221 */ /* 0x000fe40000000000 */
[----:B------:R-:W-:Y:S01]  /*3ef0*/  @!P5 FMUL R54, R54, 0.5 ;  /* 0x3f0000003636d820 */ /* 0x000fe20000400000 */
[----:B------:R-:W3:Y:S01]  /*3f00*/  MUFU.EX2 R51, R51 ;  /* 0x0000003300337308 */ /* 0x000ee20000000800 */
[----:B--2---:R-:W-:Y:S01]  /*3f10*/  @!P2 FMUL R47, R47, R47 ;  /* 0x0000002f2f2fa220 */ /* 0x004fe20000400000 */
[----:B------:R-:W-:-:S03]  /*3f20*/  FSETP.GEU.AND P2, PT, R10, -126, PT ;  /* 0xc2fc00000a00780b */ /* 0x000fc60003f4e000 */
[----:B------:R-:W-:Y:S02]  /*3f30*/  FADD R41, R34, R47 ;  /* 0x0000002f22297221 */ /* 0x000fe40000000000 */
[----:B------:R-:W-:Y:S01]  /*3f40*/  @!P3 FMUL R55, R55, 0.5 ;  /* 0x3f0000003737b820 */ /* 0x000fe20000400000 */
[----:B------:R-:W2:Y:S01]  /*3f50*/  MUFU.EX2 R54, R54 ;  /* 0x0000003600367308 */ /* 0x000ea20000000800 */
[----:B-1----:R-:W-:Y:S01]  /*3f60*/  @!P4 FMUL R50, R50, R50 ;  /* 0x000000323232c220 */ /* 0x002fe20000400000 */
[----:B------:R-:W-:-:S03]  /*3f70*/  FSETP.GEU.AND P4, PT, R26, -126, PT ;  /* 0xc2fc00001a00780b */ /* 0x000fc60003f8e000 */
[----:B------:R-:W-:Y:S02]  /*3f80*/  FADD R45, R35, R50 ;  /* 0x00000032232d7221 */ /* 0x000fe40000000000 */
[----:B------:R-:W-:Y:S01]  /*3f90*/  @!P2 FMUL R10, R10, 0.5 ;  /* 0x3f0000000a0aa820 */ /* 0x000fe20000400000 */
[----:B------:R-:W1:Y:S01]  /*3fa0*/  MUFU.EX2 R55, R55 ;  /* 0x0000003700377308 */ /* 0x000e620000000800 */
[----:B---3--:R-:W-:-:S04]  /*3fb0*/  @!P6 FMUL R51, R51, R51 ;  /* 0x000000333333e220 */ /* 0x008fc80000400000 */
[----:B------:R-:W-:Y:S01]  /*3fc0*/  FADD R49, R38, R51 ;  /* 0x0000003326317221 */ /* 0x000fe20000000000 */
[----:B------:R-:W-:Y:S01]  /*3fd0*/  F2FP.F16.F32.PACK_AB R37, R51, R50 ;  /* 0x000000323325723e */ /* 0x000fe200000000ff */
[----:B------:R-:W-:Y:S01]  /*3fe0*/  @!P4 FMUL R26, R26, 0.5 ;  /* 0x3f0000001a1ac820 */ /* 0x000fe20000400000 */
[----:B------:R3:W4:Y:S01]  /*3ff0*/  MUFU.EX2 R7, R10 ;  /* 0x0000000a00077308 */ /* 0x0007220000000800 */
[----:B--2---:R-:W-:Y:S01]  /*4000*/  @!P5 FMUL R54, R54, R54 ;  /* 0x000000363636d220 */ /* 0x004fe20000400000 */
[----:B------:R-:W-:-:S06]  /*4010*/  FADD R20, R20, R49 ;  /* 0x0000003114147221 */ /* 0x000fcc0000000000 */
[----:B------:R2:W5:Y:S01]  /*4020*/  MUFU.EX2 R19, R26 ;  /* 0x0000001a00137308 */ /* 0x0005620000000800 */
[----:B-1----:R-:W-:Y:S01]  /*4030*/  @!P3 FMUL R55, R55, R55 ;  /* 0x000000373737b220 */ /* 0x002fe20000400000 */
[----:B---3--:R-:W-:Y:S01]  /*4040*/  FADD R10, R27, R42 ;  /* 0x0000002a1b0a7221 */ /* 0x008fe20000000000 */
[----:B------:R-:W-:Y:S02]  /*4050*/  F2FP.F16.F32.PACK_AB R27, R34, R31 ;  /* 0x0000001f221b723e */ /* 0x000fe400000000ff */
[----:B------:R-:W-:Y:S01]  /*4060*/  FADD R44, R40, R55 ;  /* 0x00000037282c7221 */ /* 0x000fe20000000000 */
[----:B------:R-:W-:Y:S01]  /*4070*/  FADD R10, R10, R45 ;  /* 0x0000002d0a0a7221 */ /* 0x000fe20000000000 */
[----:B------:R-:W-:Y:S01]  /*4080*/  F2FP.F16.F32.PACK_AB R31, R40, R39 ;  /* 0x00000027281f723e */ /* 0x000fe200000000ff */
[----:B--2---:R-:W-:Y:S01]  /*4090*/  FADD R26, R39, R54 ;  /* 0x00000036271a7221 */ /* 0x004fe20000000000 */
[----:B------:R-:W-:Y:S01]  /*40a0*/  FADD R41, R41, R44 ;  /* 0x0000002c29297221 */ /* 0x000fe20000000000 */
[----:B----4-:R-:W-:Y:S01]  /*40b0*/  @!P2 FMUL R7, R7, R7 ;  /* 0x000000070707a220 */ /* 0x010fe20000400000 */
[----:B------:R1:W2:Y:S01]  /*40c0*/  SYNCS.PHASECHK.TRANS64.TRYWAIT P2, [UR11+0x23000], R9 ;  /* 0x02300009ff0075a7 */ /* 0x0002a2000804014b */
[----:B------:R-:W-:Y:S01]  /*40d0*/  FADD R21, R21, R26 ;  /* 0x0000001a15157221 */ /* 0x000fe20000000000 */
[----:B------:R-:W-:Y:S01]  /*40e0*/  FADD R41, R20, R41 ;  /* 0x0000002914297221 */ /* 0x000fe20000000000 */
[----:B------:R-:W-:Y:S01]  /*40f0*/  F2FP.F16.F32.PACK_AB R26, R29, R28 ;  /* 0x0000001c1d1a723e */ /* 0x000fe200000000ff */
[----:B------:R-:W-:Y:S01]  /*4100*/  FFMA R0, R7, R0, R22 ;  /* 0x0000000007007223 */ /* 0x000fe20000000016 */
[----:B------:R-:W-:Y:S01]  /*4110*/  FADD R10, R10, R21 ;  /* 0x000000150a0a7221 */ /* 0x000fe20000000000 */
[----:B-----5:R-:W-:Y:S01]  /*4120*/  @!P4 FMUL R19, R19, R19 ;  /* 0x000000131313c220 */ /* 0x020fe20000400000 */
[----:B------:R-:W-:Y:S01]  /*4130*/  F2FP.F16.F32.PACK_AB R28, R33, R32 ;  /* 0x00000020211c723e */ /* 0x000fe200000000ff */
[----:B------:R-:W-:Y:S01]  /*4140*/  FMUL R120, R120, R7 ;  /* 0x0000000778787220 */ /* 0x000fe20000400000 */
[----:B------:R-:W-:Y:S01]  /*4150*/  FADD R10, R10, R41 ;  /* 0x000000290a0a7221 */ /* 0x000fe20000000000 */
[----:B------:R-:W-:Y:S01]  /*4160*/  F2FP.F16.F32.PACK_AB R29, R38, R35 ;  /* 0x00000023261d723e */ /* 0x000fe200000000ff */
[-C--:B------:R-:W-:Y:S01]  /*4170*/  FMUL R121, R121, R7.reuse ;  /* 0x0000000779797220 */ /* 0x080fe20000400000 */
[-C--:B------:R-:W-:Y:S01]  /*4180*/  FMUL R124, R124, R7.reuse ;  /* 0x000000077c7c7220 */ /* 0x080fe20000400000 */
[----:B------:R-:W-:Y:S01]  /*4190*/  FFMA R2, R19, R2, R10 ;  /* 0x0000000213027223 */ /* 0x000fe2000000000a */
[-C--:B------:R-:W-:Y:S01]  /*41a0*/  FMUL R125, R125, R7.reuse ;  /* 0x000000077d7d7220 */ /* 0x080fe20000400000 */
        /* <DEDUP_REMOVED lines=35> */
[----:B------:R-:W-:Y:S01]  /*43e0*/  FMUL R69, R69, R7 ;  /* 0x0000000745457220 */ /* 0x000fe20000400000 */
        /* <DEDUP_REMOVED lines=40> */
[----:B------:R-:W-:-:S02]  /*4670*/  F2FP.F16.F32.PACK_AB R32, R12, R11 ;  /* 0x0000000b0c20723e */ /* 0x000fc400000000ff */
[----:B------:R-:W-:Y:S02]  /*4680*/  F2FP.F16.F32.PACK_AB R33, R43, R42 ;  /* 0x0000002a2b21723e */ /* 0x000fe400000000ff */
[----:B------:R-:W-:Y:S02]  /*4690*/  F2FP.F16.F32.PACK_AB R34, R14, R13 ;  /* 0x0000000d0e22723e */ /* 0x000fe400000000ff */
[----:B------:R-:W-:Y:S02]  /*46a0*/  F2FP.F16.F32.PACK_AB R35, R47, R46 ;  /* 0x0000002e2f23723e */ /* 0x000fe400000000ff */
[----:B------:R-:W-:Y:S01]  /*46b0*/  F2FP.F16.F32.PACK_AB R38, R16, R17 ;  /* 0x000000111026723e */ /* 0x000fe200000000ff */
[----:B-12---:R-:W-:Y:S06]  /*46c0*/  @!P0 BRA `(.L_x_27) ;  /* 0x0000000000048947 */ /* 0x006fec0003800000 */
[----:B------:R-:W-:Y:S01]  /*46d0*/  BPT.TRAP 0x1 ;  /* 0x000000040000795c */ /* 0x000fe20000300000 */
.L_x_27:
[----:B------:R-:W-:Y:S05]  /*46e0*/  @P2 BRA `(.L_x_28) ;  /* 0x0000000000082947 */ /* 0x000fea0003800000 */
[----:B------:R-:W1:Y:S02]  /*46f0*/  SYNCS.PHASECHK.TRANS64.TRYWAIT P2, [UR11+0x23000], R9 ;  /* 0x02300009ff0075a7 */ /* 0x000e64000804014b */
[----:B-1----:R-:W-:Y:S05]  /*4700*/  @!P2 BRA `(.L_x_29) ;  /* 0x00000044002ca947 */ /* 0x002fea0003800000 */
.L_x_28:
[----:B------:R-:W-:Y:S01]  /*4710*/  UIMAD UR14, UR10, 0x500, UR5 ;  /* 0x000005000a0e78a4 */ /* 0x000fe2000f8e0205 */
[----:B------:R-:W-:Y:S01]  /*4720*/  WARPGROUP.ARRIVE ;  /* 0x00000000000079c5 */ /* 0x000fe20000000000 */
[----:B------:R-:W-:Y:S01]  /*4730*/  UMOV UR15, 0x80000020 ;  /* 0x80000020000f7882 */ /* 0x000fe20000000000 */
[----:B------:R-:W-:Y:S01]  /*4740*/  UMOV UR19, 0x80000020 ;  /* 0x8000002000137882 */ /* 0x000fe20000000000 */
[----:B------:R-:W-:Y:S01]  /*4750*/  UIADD3 UR18, UR14, 0x100, URZ ;  /* 0x000001000e127890 */ /* 0x000fe2000fffe03f */
[----:B------:R-:W-:Y:S01]  /*4760*/  F2FP.F16.F32.PACK_AB R39, R55, R54 ;  /* 0x000000363727723e */ /* 0x000fe200000000ff */
[----:B------:R-:W-:Y:S01]  /*4770*/  UIADD3 UR22, UR14, 0x200, URZ ;  /* 0x000002000e167890 */ /* 0x000fe2000fffe03f */
[----:B------:R-:W-:Y:S02]  /*4780*/  UMOV UR23, 0x80000020 ;  /* 0x8000002000177882 */ /* 0x000fe40000000000 */
[----:B------:R-:W-:Y:S01]  /*4790*/  HGMMA.64x32x16.F32 R120, R24, gdesc[UR12].tnspB, R120, gsb0 ;  /* 0x4060000c18787df0 */ /* 0x000fe20008000878 */
[----:B------:R-:W-:Y:S01]  /*47a0*/  UIADD3 UR26, UR14, 0x300, URZ ;  /* 0x000003000e1a7890 */ /* 0x000fe2000fffe03f */
[----:B------:R-:W-:Y:S01]  /*47b0*/  UMOV UR27, 0x80000020 ;  /* 0x80000020001b7882 */ /* 0x000fe20000000000 */
[----:B------:R-:W-:Y:S01]  /*47c0*/  UIADD3 UR30, UR14, 0x400, URZ ;  /* 0x000004000e1e7890 */ /* 0x000fe2000fffe03f */
[----:B------:R-:W-:Y:S01]  /*47d0*/  UMOV UR31, 0x80000020 ;  /* 0x80000020001f7882 */ /* 0x000fe20000000000 */
[----:B------:R-:W-:Y:S01]  /*47e0*/  UMOV UR15, 0x80000020 ;  /* 0x80000020000f7882 */ /* 0x000fe20000000000 */
[----:B------:R-:W-:-:S02]  /*47f0*/  WARPGROUP.DEPBAR.LE gsb0, 0x0 ;  /* 0x00008000000079c5 */ /* 0x000fc40000010000 */
        /* <DEDUP_REMOVED lines=69> */
[----:B------:R-:W-:Y:S01]  /*4c50*/  UIADD3 UR14, UR14, 0x4c0, URZ ;  /* 0x000004c00e0e7890 */ /* 0x000fe2000fffe03f */
        /* <DEDUP_REMOVED lines=18> */
.L_x_30:
[----:B------:R-:W-:-:S04]  /*4d80*/  ULEA UR11, UR4, UR36, 0x3 ;  /* 0x00000024040b7291 */ /* 0x000fc8000f8e183f */
[----:B------:R-:W-:-:S04]  /*4d90*/  UIADD3 UR11, UR11, 0x23028, URZ ;  /* 0x000230280b0b7890 */ /* 0x000fc8000fffe03f */
[----:B------:R-:W-:-:S09]  /*4da0*/  UPRMT UR11, URZ, 0x654, UR11 ;  /* 0x000006543f0b7896 */ /* 0x000fd2000800000b */
[----:B------:R-:W-:Y:S01]  /*4db0*/  SYNCS.ARRIVE.TRANS64.RED.A1T0 RZ, [UR11], RZ ;  /* 0x000000ffffff79a7 */ /* 0x000fe2000810040b */
[----:B------:R-:W-:Y:S05]  /*4dc0*/  @P1 BRA `(.L_x_31) ;  /* 0x0000000000041947 */ /* 0x000fea0003800000 */
[----:B------:R-:W-:Y:S01]  /*4dd0*/  BPT.TRAP 0x1 ;  /* 0x000000040000795c */ /* 0x000fe20000300000 */
.L_x_31:
[----:B------:R-:W-:-:S04]  /*4de0*/  UIADD3 UR4, UR4, 0x1, URZ ;  /* 0x0000000104047890 */ /* 0x000fc8000fffe03f */
[----:B------:R-:W-:-:S04]  /*4df0*/  UISETP.NE.AND UP0, UPT, UR4, 0x5, UPT ;  /* 0x000000050400788c */ /* 0x000fc8000bf05270 */
[----:B------:R-:W-:Y:S01]  /*4e00*/  USEL UR11, UR4, URZ, UP0 ;  /* 0x0000003f040b7287 */ /* 0x000fe20008000000 */
[----:B------:R-:W-:Y:S11]  /*4e10*/  @!P0 BRA `(.L_x_32) ;  /* 0x0000000000048947 */ /* 0x000ff60003800000 */
[----:B------:R-:W-:Y:S01]  /*4e20*/  BPT.TRAP 0x1 ;  /* 0x000000040000795c */ /* 0x000fe20000300000 */
.L_x_32:
[----:B------:R-:W-:-:S04]  /*4e30*/  ULEA UR4, UR11, UR36, 0x3 ;  /* 0x000000240b047291 */ /* 0x000fc8000f8e183f */
[----:B------:R-:W-:-:S04]  /*4e40*/  UIADD3 UR4, UR4, 0x23028, URZ ;  /* 0x0002302804047890 */ /* 0x000fc8000fffe03f */
[----:B------:R-:W-:-:S09]  /*4e50*/  UPRMT UR4, URZ, 0x654, UR4 ;  /* 0x000006543f047896 */ /* 0x000fd20008000004 */
[----:B------:R-:W-:Y:S01]  /*4e60*/  SYNCS.ARRIVE.TRANS64.RED.A1T0 RZ, [UR4], RZ ;  /* 0x000000ffffff79a7 */ /* 0x000fe20008100404 */
[----:B------:R-:W-:Y:S05]  /*4e70*/  @P1 BRA `(.L_x_33) ;  /* 0x0000000000041947 */ /* 0x000fea0003800000 */
[----:B------:R-:W-:Y:S01]  /*4e80*/  BPT.TRAP 0x1 ;  /* 0x000000040000795c */ /* 0x000fe20000300000 */
.L_x_33:
[----:B------:R-:W-:Y:S01]  /*4e90*/  UIADD3 UR10, UR10, 0x1, URZ ;  /* 0x000000010a0a7890 */ /* 0x000fe2000fffe03f */
[C---:B------:R-:W-:Y:S01]  /*4ea0*/  ISETP.GT.AND P2, PT, R5.reuse, 0x2, PT ;  /* 0x000000020500780c */ /* 0x040fe20003f44270 */
[----:B------:R-:W-:Y:S01]  /*4eb0*/  UIADD3 UR4, UR11, 0x1, URZ ;  /* 0x000000010b047890 */ /* 0x000fe2000fffe03f */
[----:B------:R-:W-:Y:S01]  /*4ec0*/  IADD3 R5, R5, -0x1, RZ ;  /* 0xffffffff05057810 */ /* 0x000fe20007ffe0ff */
[----:B------:R-:W-:Y:S01]  /*4ed0*/  UISETP.NE.AND UP1, UPT, UR10, 0x5, UPT ;  /* 0x000000050a00788c */ /* 0x000fe2000bf25270 */
[----:B------:R-:W-:Y:S01]  /*4ee0*/  MOV R7, R4 ;  /* 0x0000000400077202 */ /* 0x000fe20000000f00 */
[----:B------:R-:W-:Y:S01]  /*4ef0*/  UISETP.NE.AND UP0, UPT, UR4, 0x5, UPT ;  /* 0x000000050400788c */ /* 0x000fe2000bf05270 */
[----:B-1----:R-:W-:Y:S01]  /*4f00*/  MOV R9, R3 ;  /* 0x0000000300097202 */ /* 0x002fe20000000f00 */
[----:B------:R-:W-:Y:S02]  /*4f10*/  USEL UR11, URZ, 0x1, UP1 ;  /* 0x000000013f0b7887 */ /* 0x000fe40008800000 */
[----:B------:R-:W-:-:S02]  /*4f20*/  USEL UR4, UR4, URZ, UP0 ;  /* 0x0000003f04047287 */ /* 0x000fc40008000000 */
[----:B------:R-:W-:Y:S02]  /*4f30*/  USEL UR38, UR10, URZ, UP1 ;  /* 0x0000003f0a267287 */ /* 0x000fe40008800000 */
[----:B------:R-:W-:Y:S01]  /*4f40*/  LOP3.LUT R6, R6, UR11, RZ, 0x3c, !PT ;  /* 0x0000000b06067c12 */ /* 0x000fe2000f8e3cff */
[----:B------:R-:W-:Y:S09]  /*4f50*/  @P2 BRA `(.L_x_34) ;  /* 0xffffffdc006c2947 */ /* 0x000ff2000383ffff */
.L_x_23:
[----:B------:R-:W1:Y:S01]  /*4f60*/  SHFL.BFLY PT, R5, R0, 0x1, 0x1f ;  /* 0x0c201f0000057f89 */ /* 0x000e6200000e0000 */
[----:B------:R-:W-:Y:S01]  /*4f70*/  BSSY B0, `(.L_x_35) ;  /* 0x0000023000007945 */ /* 0x000fe20003800000 */
[----:B------:R-:W-:Y:S02]  /*4f80*/  MOV R9, 0x7f800000 ;  /* 0x7f80000000097802 */ /* 0x000fe40000000f00 */
[----:B------:R-:W2:Y:S01]  /*4f90*/  SHFL.BFLY PT, R7, R2, 0x1, 0x1f ;  /* 0x0c201f0002077f89 */ /* 0x000ea200000e0000 */
[----:B------:R-:W-:Y:S02]  /*4fa0*/  MOV R10, 0x3f800000 ;  /* 0x3f800000000a7802 */ /* 0x000fe40000000f00 */
[----:B------:R-:W-:Y:S01]  /*4fb0*/  MOV R11, 0x7f800000 ;  /* 0x7f800000000b7802 */ /* 0x000fe20000000f00 */
[----:B-1----:R-:W-:Y:S01]  /*4fc0*/  FADD R5, R5, R0 ;  /* 0x0000000005057221 */ /* 0x002fe20000000000 */
[----:B--2---:R-:W-:-:S04]  /*4fd0*/  FADD R14, R7, R2 ;  /* 0x00000002070e7221 */ /* 0x004fc80000000000 */
[----:B------:R-:W1:Y:S04]  /*4fe0*/  SHFL.BFLY PT, R6, R5, 0x2, 0x1f ;  /* 0x0c401f0005067f89 */ /* 0x000e6800000e0000 */
[----:B------:R-:W2:Y:S01]  /*4ff0*/  SHFL.BFLY PT, R15, R14, 0x2, 0x1f ;  /* 0x0c401f000e0f7f89 */ /* 0x000ea200000e0000 */
[C---:B-1----:R-:W-:Y:S01]  /*5000*/  FSETP.NE.AND P0, PT, R5.reuse, -R6, PT ;  /* 0x800000060500720b */ /* 0x042fe20003f05000 */
[----:B------:R-:W-:Y:S01]  /*5010*/  FADD R2, R5, R6 ;  /* 0x0000000605027221 */ /* 0x000fe20000000000 */
[----:B------:R-:W-:Y:S01]  /*5020*/  MOV R6, 0x3f800000 ;  /* 0x3f80000000067802 */ /* 0x000fe20000000f00 */
[----:B--2---:R-:W-:-:S10]  /*5030*/  FADD R8, R14, R15 ;  /* 0x0000000f0e087221 */ /* 0x004fd40000000000 */
[----:B------:R-:W-:Y:S05]  /*5040*/  @!P0 BRA `(.L_x_36) ;  /* 0x0000000000548947 */ /* 0x000fea0003800000 */
[----:B------:R-:W-:Y:S01]  /*5050*/  IADD3 R0, R2, 0x1800000, RZ ;  /* 0x0180000002007810 */ /* 0x000fe20007ffe0ff */
[----:B------:R-:W-:Y:S03]  /*5060*/  BSSY B1, `(.L_x_37) ;  /* 0x000000c000017945 */ /* 0x000fe60003800000 */
[----:B------:R-:W-:-:S04]  /*5070*/  LOP3.LUT R0, R0, 0x7f800000, RZ, 0xc0, !PT ;  /* 0x7f80000000007812 */ /* 0x000fc800078ec0ff */
[----:B------:R-:W-:-:S13]  /*5080*/  ISETP.GT.U32.AND P0, PT, R0, 0x1ffffff, PT ;  /* 0x01ffffff0000780c */ /* 0x000fda0003f04070 */
[----:B------:R-:W-:Y:S05]  /*5090*/  @P0 BRA `(.L_x_38) ;  /* 0x0000000000100947 */ /* 0x000fea0003800000 */
[----:B------:R-:W-:-:S07]  /*50a0*/  MOV R13, 0x50c0 ;  /* 0x000050c0000d7802 */ /* 0x000fce0000000f00 */
[----:B------:R-:W-:Y:S05]  /*50b0*/  CALL.REL.NOINC `($__internal_0_$__cuda_sm20_rcp_rn_f32_slowpath) ;  /* 0x0000003c00687944 */ /* 0x000fea0003c00000 */
[----:B------:R-:W-:Y:S01]  /*50c0*/  MOV R6, R5 ;  /* 0x0000000500067202 */ /* 0x000fe20000000f00 */
[----:B------:R-:W-:Y:S06]  /*50d0*/  BRA `(.L_x_39) ;  /* 0x0000000000107947 */ /* 0x000fec0003800000 */
.L_x_38:
[----:B------:R-:W1:Y:S02]  /*50e0*/  MUFU.RCP R5, R2 ;  /* 0x0000000200057308 */ /* 0x000e640000001000 */
[----:B-1----:R-:W-:-:S04]  /*50f0*/  FFMA R0, R2, R5, -1 ;  /* 0xbf80000002007423 */ /* 0x002fc80000000005 */
[----:B------:R-:W-:-:S04]  /*5100*/  FADD.FTZ R0, -R0, -RZ ;  /* 0x800000ff00007221 */ /* 0x000fc80000010100 */
[----:B------:R-:W-:-:S07]  /*5110*/  FFMA R6, R5, R0, R5 ;  /* 0x0000000005067223 */ /* 0x000fce0000000005 */
.L_x_39:
[----:B------:R-:W-:Y:S05]  /*5120*/  BSYNC B1 ;  /* 0x0000000000017941 */ /* 0x000fea0003800000 */
.L_x_37:
[----:B------:R-:W-:Y:S01]  /*5130*/  FSETP.GEU.AND P0, PT, |R2|, 1.175494350822287508e-38, PT ;  /* 0x008000000200780b */ /* 0x000fe20003f0e200 */
[----:B------:R-:W-:-:S12]  /*5140*/  ULDC UR4, c[0x0][0x600] ;  /* 0x0001800000047ab9 */ /* 0x000fd80000000800 */
[----:B------:R-:W-:-:S04]  /*5150*/  @!P0 FMUL R2, R2, 16777216 ;  /* 0x4b80000002028820 */ /* 0x000fc80000400000 */
[----:B------:R-:W1:Y:S02]  /*5160*/  MUFU.LG2 R0, R2 ;  /* 0x0000000200007308 */ /* 0x000e640000000c00 */
[----:B-1----:R-:W-:-:S04]  /*5170*/  @!P0 FADD R0, R0, -24 ;  /* 0xc1c0000000008421 */ /* 0x002fc80000000000 */
[----:B------:R-:W-:-:S04]  /*5180*/  FMUL R11, R0, 0.69314718246459960938 ;  /* 0x3f317218000b7820 */ /* 0x000fc80000400000 */
[----:B------:R-:W-:-:S07]  /*5190*/  FFMA R11, R4, UR4, R11 ;  /* 0x00000004040b7c23 */ /* 0x000fce000800000b */
.L_x_36:
[----:B------:R-:W-:Y:S05]  /*51a0*/  BSYNC B0 ;  /* 0x0000000000007941 */ /* 0x000fea0003800000 */
.L_x_35:
[----:B------:R-:W-:Y:S01]  /*51b0*/  FSETP.NE.AND P0, PT, R14, -R15, PT ;  /* 0x8000000f0e00720b */ /* 0x000fe20003f05000 */
[----:B------:R-:W-:Y:S01]  /*51c0*/  ULDC UR4, c[0x0][0x608] ;  /* 0x0001820000047ab9 */ /* 0x000fe20000000800 */
[----:B------:R-:W-:Y:S01]  /*51d0*/  BSSY B0, `(.L_x_40) ;  /* 0x0000041000007945 */ /* 0x000fe20003800000 */
[----:B------:R-:W-:-:S04]  /*51e0*/  FMUL R6, R6, UR4 ;  /* 0x0000000406067c20 */ /* 0x000fc80008400000 */
        /* <DEDUP_REMOVED lines=40> */
[----:B------:R-:W-:Y:S06]  /*5470*/  @!P0 BRA `(.L_x_41) ;  /* 0x0000000000588947 */ /* 0x000fec0003800000 */
[----:B------:R-:W-:Y:S01]  /*5480*/  IADD3 R0, R8, 0x1800000, RZ ;  /* 0x0180000008007810 */ /* 0x000fe20007ffe0ff */
[----:B------:R-:W-:Y:S03]  /*5490*/  BSSY B1, `(.L_x_42) ;  /* 0x000000d000017945 */ /* 0x000fe60003800000 */
[----:B------:R-:W-:-:S04]  /*54a0*/  LOP3.LUT R0, R0, 0x7f800000, RZ, 0xc0, !PT ;  /* 0x7f80000000007812 */ /* 0x000fc800078ec0ff */
[----:B------:R-:W-:-:S13]  /*54b0*/  ISETP.GT.U32.AND P0, PT, R0, 0x1ffffff, PT ;  /* 0x01ffffff0000780c */ /* 0x000fda0003f04070 */
[----:B------:R-:W-:Y:S05]  /*54c0*/  @P0 BRA `(.L_x_43) ;  /* 0x0000000000140947 */ /* 0x000fea0003800000 */
[----:B------:R-:W-:Y:S02]  /*54d0*/  MOV R2, R8 ;  /* 0x0000000800027202 */ /* 0x000fe40000000f00 */
[----:B------:R-:W-:-:S07]  /*54e0*/  MOV R13, 0x5500 ;  /* 0x00005500000d7802 */ /* 0x000fce0000000f00 */
[----:B------:R-:W-:Y:S05]  /*54f0*/  CALL.REL.NOINC `($__internal_0_$__cuda_sm20_rcp_rn_f32_slowpath) ;  /* 0x0000003800587944 */ /* 0x000fea0003c00000 */
[----:B------:R-:W-:Y:S01]  /*5500*/  MOV R10, R5 ;  /* 0x00000005000a7202 */ /* 0x000fe20000000f00 */
[----:B------:R-:W-:Y:S06]  /*5510*/  BRA `(.L_x_44) ;  /* 0x0000000000107947 */ /* 0x000fec0003800000 */
.L_x_43:
[----:B------:R-:W1:Y:S02]  /*5520*/  MUFU.RCP R5, R8 ;  /* 0x0000000800057308 */ /* 0x000e640000001000 */
[----:B-1----:R-:W-:-:S04]  /*5530*/  FFMA R0, R8, R5, -1 ;  /* 0xbf80000008007423 */ /* 0x002fc80000000005 */
[----:B------:R-:W-:-:S04]  /*5540*/  FADD.FTZ R0, -R0, -RZ ;  /* 0x800000ff00007221 */ /* 0x000fc80000010100 */
[----:B------:R-:W-:-:S07]  /*5550*/  FFMA R10, R5, R0, R5 ;  /* 0x00000000050a7223 */ /* 0x000fce0000000005 */
.L_x_44:
[----:B------:R-:W-:Y:S05]  /*5560*/  BSYNC B1 ;  /* 0x0000000000017941 */ /* 0x000fea0003800000 */
.L_x_42:
[----:B------:R-:W-:Y:S01]  /*5570*/  FSETP.GEU.AND P0, PT, |R8|, 1.175494350822287508e-38, PT ;  /* 0x008000000800780b */ /* 0x000fe20003f0e200 */
[----:B------:R-:W-:-:S12]  /*5580*/  ULDC UR4, c[0x0][0x600] ;  /* 0x0001800000047ab9 */ /* 0x000fd80000000800 */
[----:B------:R-:W-:-:S04]  /*5590*/  @!P0 FMUL R8, R8, 16777216 ;  /* 0x4b80000008088820 */ /* 0x000fc80000400000 */
[----:B------:R-:W1:Y:S02]  /*55a0*/  MUFU.LG2 R0, R8 ;  /* 0x0000000800007308 */ /* 0x000e640000000c00 */
[----:B-1----:R-:W-:-:S04]  /*55b0*/  @!P0 FADD R0, R0, -24 ;  /* 0xc1c0000000008421 */ /* 0x002fc80000000000 */
[----:B------:R-:W-:-:S04]  /*55c0*/  FMUL R0, R0, 0.69314718246459960938 ;  /* 0x3f31721800007820 */ /* 0x000fc80000400000 */
[----:B------:R-:W-:-:S07]  /*55d0*/  FFMA R9, R3, UR4, R0 ;  /* 0x0000000403097c23 */ /* 0x000fce0008000000 */
.L_x_41:
[----:B------:R-:W-:Y:S05]  /*55e0*/  BSYNC B0 ;  /* 0x0000000000007941 */ /* 0x000fea0003800000 */
.L_x_40:
[----:B------:R-:W-:Y:S01]  /*55f0*/  UIADD3 UR4, UR37, -0x1, URZ ;  /* 0xffffffff25047890 */ /* 0x000fe2000fffe03f */
[----:B------:R-:W1:Y:S01]  /*5600*/  S2R R2, SR_TID.X ;  /* 0x0000000000027919 */ /* 0x000e620000002100 */
[----:B------:R-:W-:Y:S01]  /*5610*/  ULDC UR5, c[0x0][0x608] ;  /* 0x0001820000057ab9 */ /* 0x000fe20000000800 */
[----:B------:R-:W-:Y:S01]  /*5620*/  ULDC.64 UR8, c[0x0][0x208] ;  /* 0x0000820000087ab9 */ /* 0x000fe20000000a00 */
[----:B------:R-:W-:Y:S02]  /*5630*/  FMUL R10, R10, UR5 ;  /* 0x000000050a0a7c20 */ /* 0x000fe40008400000 */
[----:B------:R-:W-:Y:S01]  /*5640*/  ISETP.NE.AND P0, PT, RZ, UR4, PT ;  /* 0x00000004ff007c0c */ /* 0x000fe2000bf05270 */
[----:B------:R-:W-:Y:S01]  /*5650*/  ULEA UR4, UR37, UR36, 0x3 ;  /* 0x0000002425047291 */ /* 0x000fe2000f8e183f */
[-C--:B------:R-:W-:Y:S01]  /*5660*/  FMUL R19, R122, R10.reuse ;  /* 0x0000000a7a137220 */ /* 0x080fe20000400000 */
[-C--:B------:R-:W-:Y:S01]  /*5670*/  FMUL R123, R123, R10.reuse ;  /* 0x0000000a7b7b7220 */ /* 0x080fe20000400000 */
[----:B------:R-:W-:Y:S01]  /*5680*/  SEL R0, RZ, 0x1, P0 ;  /* 0x00000001ff007807 */ /* 0x000fe20000000000 */
[-C--:B------:R-:W-:Y:S01]  /*5690*/  FMUL R23, R126, R10.reuse ;  /* 0x0000000a7e177220 */ /* 0x080fe20000400000 */
[-C--:B------:R-:W-:Y:S01]  /*56a0*/  FMUL R127, R127, R10.reuse ;  /* 0x0000000a7f7f7220 */ /* 0x080fe20000400000 */
[-C--:B------:R-:W-:Y:S01]  /*56b0*/  FMUL R25, R130, R10.reuse ;  /* 0x0000000a82197220 */ /* 0x080fe20000400000 */
[----:B------:R-:W-:Y:S01]  /*56c0*/  SHF.L.U32 R0, R0, 0x1f, RZ ;  /* 0x0000001f00007819 */ /* 0x000fe200000006ff */
[-C--:B------:R-:W-:Y:S01]  /*56d0*/  FMUL R131, R131, R10.reuse ;  /* 0x0000000a83837220 */ /* 0x080fe20000400000 */
[-C--:B------:R-:W-:Y:S01]  /*56e0*/  FMUL R27, R134, R10.reuse ;  /* 0x0000000a861b7220 */ /* 0x080fe20000400000 */
[-C--:B------:R-:W-:Y:S01]  /*56f0*/  FMUL R135, R135, R10.reuse ;  /* 0x0000000a87877220 */ /* 0x080fe20000400000 */
[----:B------:R-:W2:Y:S01]  /*5700*/  SYNCS.PHASECHK.TRANS64.TRYWAIT P0, [UR4+0x23098], R0 ;  /* 0x02309800ff0075a7 */ /* 0x000ea20008000144 */
        /* <DEDUP_REMOVED lines=14> */
[----:B-1----:R-:W-:Y:S01]  /*57f0*/  LOP3.LUT P1, RZ, R2, 0x3, RZ, 0xc0, !PT ;  /* 0x0000000302ff7812 */ /* 0x002fe2000782c0ff */
[-C--:B------:R-:W-:Y:S01]  /*5800*/  FMUL R43, R102, R10.reuse ;  /* 0x0000000a662b7220 */ /* 0x080fe20000400000 */
[----:B------:R-:W-:Y:S01]  /*5810*/  FMUL R103, R103, R10 ;  /* 0x0000000a67677220 */ /* 0x000fe20000400000 */
[----:B------:R-:W-:Y:S01]  /*5820*/  LOP3.LUT R16, R2, 0x7f, RZ, 0xc0, !PT ;  /* 0x0000007f02107812 */ /* 0x000fe200078ec0ff */
[----:B--2---:R-:W-:Y:S09]  /*5830*/  @!P0 BRA `(.L_x_45) ;  /* 0x0000003000f88947 */ /* 0x004ff20003800000 */
.L_x_100:
[----:B------:R-:W-:Y:S01]  /*5840*/  USHF.L.U32 UR42, UR7, 0x6, URZ ;  /* 0x00000006072a7899 */ /* 0x000fe2000800063f */
[----:B------:R-:W-:Y:S01]  /*5850*/  BSSY B0, `(.L_x_46) ;  /* 0x0000018000007945 */ /* 0x000fe20003800000 */
[----:B------:R-:W-:-:S03]  /*5860*/  SHF.R.U32.HI R17, RZ, 0x5, R16 ;  /* 0x00000005ff117819 */ /* 0x000fc60000011610 */
[----:B------:R-:W-:Y:S07]  /*5870*/  @P1 BRA `(.L_x_47) ;  /* 0x0000000000541947 */ /* 0x000fee0003800000 */
[----:B------:R-:W2:Y:S01]  /*5880*/  S2UR UR4, SR_CTAID.Y ;  /* 0x00000000000479c3 */ /* 0x000ea20000002600 */
[----:B-1----:R-:W-:Y:S01]  /*5890*/  SHF.R.U32.HI R0, RZ, 0x2, R2 ;  /* 0x00000002ff007819 */ /* 0x002fe20000011602 */
[----:B------:R-:W-:Y:S01]  /*58a0*/  ULDC.64 UR6, c[0x0][0x688] ;  /* 0x0001a20000067ab9 */ /* 0x000fe20000000a00 */
[----:B------:R-:W-:Y:S02]  /*58b0*/  SHF.L.U32 R3, R17, 0x4, RZ ;  /* 0x0000000411037819 */ /* 0x000fe400000006ff */
[----:B------:R-:W-:-:S03]  /*58c0*/  LOP3.LUT R0, R0, 0x7, RZ, 0xc0, !PT ;  /* 0x0000000700007812 */ /* 0x000fc600078ec0ff */
[----:B------:R-:W1:Y:S01]  /*58d0*/  S2UR UR5, SR_CTAID.Z ;  /* 0x00000000000579c3 */ /* 0x000e620000002700 */
[----:B------:R-:W-:-:S04]  /*58e0*/  LOP3.LUT R0, R3, 0xfffffff0, R0, 0xe2, !PT ;  /* 0xfffffff003007812 */ /* 0x000fc800078ee200 */
[----:B------:R-:W-:-:S04]  /*58f0*/  IADD3 R3, R0, UR42, RZ ;  /* 0x0000002a00037c10 */ /* 0x000fc8000fffe0ff */
[----:B------:R-:W-:Y:S01]  /*5900*/  IADD3 R2, R3, 0x8, RZ ;  /* 0x0000000803027810 */ /* 0x000fe20007ffe0ff */
[----:B--2---:R-:W-:-:S04]  /*5910*/  UIMAD UR4, UR4, UR6, UR42 ;  /* 0x00000006040472a4 */ /* 0x004fc8000f8e022a */
[----:B-1----:R-:W-:-:S03]  /*5920*/  UIMAD UR4, UR5, UR7, UR4 ;  /* 0x00000007050472a4 */ /* 0x002fc6000f8e0204 */
[----:B------:R-:W-:Y:S02]  /*5930*/  ULDC UR5, c[0x0][0x288] ;  /* 0x0000a20000057ab9 */ /* 0x000fe40000000800 */
[----:B------:R-:W-:Y:S02]  /*5940*/  ISETP.GE.U32.AND P0, PT, R3, UR5, PT ;  /* 0x0000000503007c0c */ /* 0x000fe4000bf06070 */
[----:B------:R-:W-:Y:S02]  /*5950*/  IADD3 R0, P2, R0, UR4, RZ ;  /* 0x0000000400007c10 */ /* 0x000fe4000ff5e0ff */
[----:B------:R-:W-:Y:S01]  /*5960*/  ISETP.GE.U32.AND P1, PT, R2, UR5, PT ;  /* 0x0000000502007c0c */ /* 0x000fe2000bf26070 */
[----:B------:R-:W-:Y:S01]  /*5970*/  ULDC.64 UR4, c[0x0][0x680] ;  /* 0x0001a00000047ab9 */ /* 0x000fe20000000a00 */
[----:B------:R-:W-:Y:S02]  /*5980*/  IADD3.X R3, RZ, RZ, RZ, P2, !PT ;  /* 0x000000ffff037210 */ /* 0x000fe400017fe4ff */
[----:B------:R-:W-:-:S04]  /*5990*/  LEA R2, P2, R0, UR4, 0x2 ;  /* 0x0000000400027c11 */ /* 0x000fc8000f8410ff */
[----:B------:R-:W-:-:S05]  /*59a0*/  LEA.HI.X R3, R0, UR5, R3, 0x2, P2 ;  /* 0x0000000500037c11 */ /* 0x000fca00090f1403 */
[----:B------:R2:W-:Y:S04]  /*59b0*/  @!P0 STG.E desc[UR8][R2.64], R11 ;  /* 0x0000000b02008986 */ /* 0x0005e8000c101908 */
[----:B------:R2:W-:Y:S02]  /*59c0*/  @!P1 STG.E desc[UR8][R2.64+0x20], R9 ;  /* 0x0000200902009986 */ /* 0x0005e4000c101908 */
.L_x_47:
[----:B------:R-:W-:Y:S05]  /*59d0*/  BSYNC B0 ;  /* 0x0000000000007941 */ /* 0x000fea0003800000 */
.L_x_46:
[----:B------:R-:W-:Y:S01]  /*59e0*/  ULDC.64 UR4, c[0x0][0x730] ;  /* 0x0001cc0000047ab9 */ /* 0x000fe20000000a00 */
[-C--:B------:R-:W-:Y:S01]  /*59f0*/  FMUL R45, R74, R10.reuse ;  /* 0x0000000a4a2d7220 */ /* 0x080fe20000400000 */
[----:B------:R-:W-:Y:S01]  /*5a00*/  ISETP.NE.U32.AND P0, PT, RZ, UR4, PT ;  /* 0x00000004ff007c0c */ /* 0x000fe2000bf05070 */
[-C--:B------:R-:W-:Y:S01]  /*5a10*/  FMUL R75, R75, R10.reuse ;  /* 0x0000000a4b4b7220 */ /* 0x080fe20000400000 */
[-C--:B------:R-:W-:Y:S01]  /*5a20*/  FMUL R47, R78, R10.reuse ;  /* 0x0000000a4e2f7220 */ /* 0x080fe20000400000 */
[-C--:B------:R-:W-:Y:S01]  /*5a30*/  FMUL R79, R79, R10.reuse ;  /* 0x0000000a4f4f7220 */ /* 0x080fe20000400000 */
[----:B------:R-:W-:Y:S01]  /*5a40*/  ISETP.NE.AND.EX P0, PT, RZ, UR5, PT, P0 ;  /* 0x00000005ff007c0c */ /* 0x000fe2000bf05300 */
        /* <DEDUP_REMOVED lines=12> */
[----:B------:R-:W-:Y:S06]  /*5b10*/  @P0 BRA `(.L_x_48) ;  /* 0x0000000000200947 */ /* 0x000fec0003800000 */
[----:B------:R-:W-:Y:S02]  /*5b20*/  ULDC.64 UR4, c[0x0][0x728] ;  /* 0x0001ca0000047ab9 */ /* 0x000fe40000000a00 */
[----:B------:R-:W-:-:S04]  /*5b30*/  ISETP.NE.U32.AND P0, PT, RZ, UR4, PT ;  /* 0x00000004ff007c0c */ /* 0x000fc8000bf05070 */
[----:B------:R-:W-:-:S13]  /*5b40*/  ISETP.NE.AND.EX P0, PT, RZ, UR5, PT, P0 ;  /* 0x00000005ff007c0c */ /* 0x000fda000bf05300 */
[----:B------:R-:W-:Y:S05]  /*5b50*/  @!P0 BRA `(.L_x_49) ;  /* 0x00000000000c8947 */ /* 0x000fea0003800000 */
[----:B-12---:R-:W1:Y:S02]  /*5b60*/  LDC.64 R2, c[0x0][0x728] ;  /* 0x0001ca00ff027b82 */ /* 0x006e640000000a00 */
[----:B-1----:R4:W5:Y:S01]  /*5b70*/  LDG.E R2, desc[UR8][R2.64] ;  /* 0x0000000802027981 */ /* 0x002962000c1e1900 */
[----:B------:R-:W-:Y:S05]  /*5b80*/  BRA `(.L_x_48) ;  /* 0x0000000000047947 */ /* 0x000fea0003800000 */
.L_x_49:
[----:B--2---:R-:W3:Y:S02]  /*5b90*/  LDC R2, c[0x0][0x720] ;  /* 0x0001c800ff027b82 */ /* 0x004ee40000000800 */
.L_x_48:
[----:B-1----:R-:W-:Y:S02]  /*5ba0*/  MOV R0, RZ ;  /* 0x000000ff00007202 */ /* 0x002fe40000000f00 */
[----:B---3-5:R-:W-:Y:S02]  /*5bb0*/  MOV R46, R2 ;  /* 0x00000002002e7202 */ /* 0x028fe40000000f00 */
[----:B------:R-:W-:-:S13]  /*5bc0*/  LOP3.LUT P0, RZ, R0, 0x1bf, RZ, 0xc0, !PT ;  /* 0x000001bf00ff7812 */ /* 0x000fda000780c0ff */
[----:B------:R-:W-:Y:S05]  /*5bd0*/  @!P0 BRA `(.L_x_50) ;  /* 0x0000000000408947 */ /* 0x000fea0003800000 */
[----:B------:R-:W-:Y:S01]  /*5be0*/  MOV R0, 0x0 ;  /* 0x0000000000007802 */ /* 0x000fe20000000f00 */
[----:B------:R-:W-:Y:S01]  /*5bf0*/  ULDC.64 UR4, c[0x4][0x70] ;  /* 0x01001c0000047ab9 */ /* 0x000fe20000000a00 */
[----:B------:R-:W-:Y:S01]  /*5c00*/  ULDC.64 UR6, c[0x4][0x8] ;  /* 0x0100020000067ab9 */ /* 0x000fe20000000a00 */
[----:B------:R-:W-:Y:S01]  /*5c10*/  MOV R4, UR4 ;  /* 0x0000000400047c02 */ /* 0x000fe20008000f00 */
[----:B--2-4-:R1:W2:Y:S01]  /*5c20*/  LDC.64 R2, c[0x4][R0] ;  /* 0x0100000000027b82 */ /* 0x0142a20000000a00 */
[----:B------:R-:W-:Y:S01]  /*5c30*/  MOV R5, UR5 ;  /* 0x0000000500057c02 */ /* 0x000fe20008000f00 */
[----:B------:R-:W-:Y:S01]  /*5c40*/  ULDC.64 UR4, c[0x4][0x78] ;  /* 0x01001e0000047ab9 */ /* 0x000fe20000000a00 */
[----:B------:R-:W-:Y:S02]  /*5c50*/  MOV R10, UR6 ;  /* 0x00000006000a7c02 */ /* 0x000fe40008000f00 */
[----:B------:R-:W-:Y:S02]  /*5c60*/  MOV R6, UR4 ;  /* 0x0000000400067c02 */ /* 0x000fe40008000f00 */
[----:B------:R-:W-:-:S02]  /*5c70*/  MOV R7, UR5 ;  /* 0x0000000500077c02 */ /* 0x000fc40008000f00 */
[----:B------:R-:W-:Y:S02]  /*5c80*/  MOV R11, UR7 ;  /* 0x00000007000b7c02 */ /* 0x000fe40008000f00 */
[----:B------:R-:W-:Y:S02]  /*5c90*/  MOV R8, 0x70 ;  /* 0x0000007000087802 */ /* 0x000fe40000000f00 */
[----:B------:R-:W-:Y:S02]  /*5ca0*/  MOV R12, 0x1 ;  /* 0x00000001000c7802 */ /* 0x000fe40000000f00 */
[----:B-1----:R-:W-:-:S07]  /*5cb0*/  MOV R13, RZ ;  /* 0x000000ff000d7202 */ /* 0x002fce0000000f00 */
[----:B------:R-:W-:-:S07]  /*5cc0*/  LEPC R20, `(.L_x_50) ;  /* 0x000000001014794e */ /* 0x000fce0000000000 */
[----:B--2---:R-:W-:Y:S05]  /*5cd0*/  CALL.ABS.NOINC R2 ;  /* 0x0000000002007343 */ /* 0x004fea0003c00000 */
.L_x_50:
[----:B------:R-:W-:Y:S01]  /*5ce0*/  UIADD3 UR4, UR37, -0x1, URZ ;  /* 0xffffffff25047890 */ /* 0x000fe2000fffe03f */
[----:B------:R-:W-:-:S05]  /*5cf0*/  MOV R22, UR36 ;  /* 0x0000002400167c02 */ /* 0x000fca0008000f00 */
[----:B--2-4-:R-:W-:-:S05]  /*5d00*/  MOV R3, UR4 ;  /* 0x0000000400037c02 */ /* 0x014fca0008000f00 */
[----:B------:R-:W-:-:S05]  /*5d10*/  IMAD R22, R3, 0x2200, R22 ;  /* 0x0000220003167824 */ /* 0x000fca00078e0216 */
[----:B------:R-:W-:-:S13]  /*5d20*/  LOP3.LUT P0, RZ, R22, 0x1b0, RZ, 0xc0, !PT ;  /* 0x000001b016ff7812 */ /* 0x000fda000780c0ff */
[----:B------:R-:W-:Y:S05]  /*5d30*/  @!P0 BRA `(.L_x_51) ;  /* 0x0000000000408947 */ /* 0x000fea0003800000 */
[----:B------:R-:W-:Y:S01]  /*5d40*/  MOV R0, 0x0 ;  /* 0x0000000000007802 */ /* 0x000fe20000000f00 */
[----:B------:R-:W-:Y:S01]  /*5d50*/  ULDC.64 UR4, c[0x4][0x70] ;  /* 0x01001c0000047ab9 */ /* 0x000fe20000000a00 */
[----:B------:R-:W-:Y:S01]  /*5d60*/  ULDC.64 UR6, c[0x4][0x78] ;  /* 0x01001e0000067ab9 */ /* 0x000fe20000000a00 */
[----:B------:R-:W-:Y:S01]  /*5d70*/  MOV R4, UR4 ;  /* 0x0000000400047c02 */ /* 0x000fe20008000f00 */
[----:B------:R1:W2:Y:S01]  /*5d80*/  LDC.64 R2, c[0x4][R0] ;  /* 0x0100000000027b82 */ /* 0x0002a20000000a00 */
        /* <DEDUP_REMOVED lines=11> */
.L_x_51:
[----:B------:R-:W1:Y:S01]  /*5e40*/  S2R R5, SR_TID.X ;  /* 0x0000000000057919 */ /* 0x000e620000002100 */
[----:B------:R-:W-:Y:S01]  /*5e50*/  ULDC.64 UR4, c[0x0][0x730] ;  /* 0x0001cc0000047ab9 */ /* 0x000fe20000000a00 */
[----:B------:R-:W-:Y:S02]  /*5e60*/  IADD3 R16, R16, 0x1f, RZ ;  /* 0x0000001f10107810 */ /* 0x000fe40007ffe0ff */
[----:B------:R-:W-:Y:S02]  /*5e70*/  ISETP.NE.U32.AND P0, PT, RZ, UR4, PT ;  /* 0x00000004ff007c0c */ /* 0x000fe4000bf05070 */
[----:B------:R-:W-:Y:S02]  /*5e80*/  ISETP.GT.U32.AND P1, PT, R16, 0x3e, PT ;  /* 0x0000003e1000780c */ /* 0x000fe40003f24070 */
[----:B------:R-:W-:-:S13]  /*5e90*/  ISETP.NE.AND.EX P0, PT, RZ, UR5, PT, P0 ;  /* 0x00000005ff007c0c */ /* 0x000fda000bf05300 */
[----:B------:R-:W2:Y:S01]  /*5ea0*/  @P0 LDC R46, c[0x0][0x720] ;  /* 0x0001c800ff2e0b82 */ /* 0x000ea20000000800 */
[C---:B-1----:R-:W-:Y:S02]  /*5eb0*/  SHF.L.U32 R0, R5.reuse, 0x5, RZ ;  /* 0x0000000505007819 */ /* 0x042fe400000006ff */
[----:B------:R-:W-:Y:S02]  /*5ec0*/  SHF.R.U32.HI R3, RZ, 0x1, R5 ;  /* 0x00000001ff037819 */ /* 0x000fe40000011605 */
[C---:B------:R-:W-:Y:S02]  /*5ed0*/  LOP3.LUT R2, R0.reuse, 0xc0, RZ, 0xc0, !PT ;  /* 0x000000c000027812 */ /* 0x040fe400078ec0ff */
[----:B------:R-:W-:Y:S02]  /*5ee0*/  LOP3.LUT R4, R0, 0x20, RZ, 0xc0, !PT ;  /* 0x0000002000047812 */ /* 0x000fe400078ec0ff */
[----:B------:R-:W-:Y:S02]  /*5ef0*/  LOP3.LUT R2, R2, 0x8, R3, 0xf8, !PT ;  /* 0x0000000802027812 */ /* 0x000fe400078ef803 */
[----:B------:R-:W-:-:S02]  /*5f00*/  SHF.L.U32 R3, R5, 0x2, RZ ;  /* 0x0000000205037819 */ /* 0x000fc400000006ff */
[----:B------:R-:W-:Y:S01]  /*5f10*/  LEA R4, R17, R4, 0x9 ;  /* 0x0000000411047211 */ /* 0x000fe200078e48ff */
[-C--:B--2---:R-:W-:Y:S01]  /*5f20*/  FMUL R9, R25, R46.reuse ;  /* 0x0000002e19097220 */ /* 0x084fe20000400000 */
[----:B------:R-:W-:Y:S01]  /*5f30*/  LOP3.LUT R3, R2, 0x18, R3, 0x78, !PT ;  /* 0x0000001802037812 */ /* 0x000fe200078e7803 */
[-C--:B------:R-:W-:Y:S01]  /*5f40*/  FMUL R10, R131, R46.reuse ;  /* 0x0000002e830a7220 */ /* 0x080fe20000400000 */
[----:B------:R-:W-:Y:S01]  /*5f50*/  LOP3.LUT R0, R0, 0x100, RZ, 0xc0, !PT ;  /* 0x0000010000007812 */ /* 0x000fe200078ec0ff */
[-C--:B------:R-:W-:Y:S01]  /*5f60*/  FMUL R121, R121, R46.reuse ;  /* 0x0000002e79797220 */ /* 0x080fe20000400000 */
[----:B------:R-:W-:Y:S01]  /*5f70*/  LOP3.LUT P0, RZ, R5, 0x4, RZ, 0xc0, !PT ;  /* 0x0000000405ff7812 */ /* 0x000fe2000780c0ff */
[----:B------:R-:W-:Y:S01]  /*5f80*/  FMUL R5, R19, R46 ;  /* 0x0000002e13057220 */ /* 0x000fe20000400000 */
[----:B------:R-:W-:Y:S01]  /*5f90*/  IADD3 R3, R3, R4, R0 ;  /* 0x0000000403037210 */ /* 0x000fe20007ffe000 */
        /* <DEDUP_REMOVED lines=12> */
[----:B------:R-:W-:Y:S01]  /*6060*/  F2FP.F16.F32.PACK_AB R5, R0, R5 ;  /* 0x000000050005723e */ /* 0x000fe200000000ff */
[-C--:B------:R-:W-:Y:S01]  /*6070*/  FMUL R14, R29, R46.reuse ;  /* 0x0000002e1d0e7220 */ /* 0x080fe20000400000 */
[----:B------:R-:W-:Y:S01]  /*6080*/  MOV R0, 0x10 ;  /* 0x0000001000007802 */ /* 0x000fe20000000f00 */
[----:B------:R-:W-:Y:S01]  /*6090*/  FMUL R16, R31, R46 ;  /* 0x0000002e1f107220 */ /* 0x000fe20000400000 */
[----:B------:R-:W-:Y:S01]  /*60a0*/  LEA R3, R3, R22, 0x1 ;  /* 0x0000001603037211 */ /* 0x000fe200078e08ff */
        /* <DEDUP_REMOVED lines=62> */
[----:B------:R-:W-:Y:S01]  /*6490*/  FMUL R46, R139, R46 ;  /* 0x0000002e8b2e7220 */ /* 0x000fe20000400000 */
[----:B------:R-:W-:-:S02]  /*64a0*/  F2FP.F16.F32.PACK_AB R4, R121, R4 ;  /* 0x000000047904723e */ /* 0x000fc400000000ff */
[----:B------:R-:W-:Y:S02]  /*64b0*/  F2FP.F16.F32.PACK_AB R6, R125, R6 ;  /* 0x000000067d06723e */ /* 0x000fe400000000ff */
[----:B------:R-:W-:Y:S02]  /*64c0*/  F2FP.F16.F32.PACK_AB R7, R2, R7 ;  /* 0x000000070207723e */ /* 0x000fe400000000ff */
[----:B------:R-:W-:Y:S02]  /*64d0*/  F2FP.F16.F32.PACK_AB R8, R129, R8 ;  /* 0x000000088108723e */ /* 0x000fe400000000ff */
[----:B------:R-:W-:Y:S02]  /*64e0*/  F2FP.F16.F32.PACK_AB R10, R133, R132 ;  /* 0x00000084850a723e */ /* 0x000fe400000000ff */
[----:B------:R-:W-:Y:S02]  /*64f0*/  F2FP.F16.F32.PACK_AB R11, R12, R11 ;  /* 0x0000000b0c0b723e */ /* 0x000fe400000000ff */
[----:B------:R-:W-:-:S02]  /*6500*/  SEL R0, R0, 0xfffffff0, !P0 ;  /* 0xfffffff000007807 */ /* 0x000fc40004000000 */
[----:B------:R-:W-:Y:S01]  /*6510*/  IADD3 R21, R3, 0x1000, RZ ;  /* 0x0000100003157810 */ /* 0x000fe20007ffe0ff */
[----:B------:R-:W-:Y:S06]  /*6520*/  @P1 BRA `(.L_x_52) ;  /* 0x0000000000041947 */ /* 0x000fec0003800000 */
[----:B------:R-:W-:-:S04]  /*6530*/  DEPBAR.LE SB0, 0x1 ;  /* 0x000080400000791a */ /* 0x000fc80000000000 */
.L_x_52:
[----:B------:R-:W-:Y:S05]  /*6540*/  WARPSYNC.ALL ;  /* 0x0000000000007948 */ /* 0x000fea0003800000 */
[----:B------:R-:W-:Y:S01]  /*6550*/  BAR.SYNC.DEFER_BLOCKING 0x1, 0x80 ;  /* 0x0042000000007b1d */ /* 0x000fe20000010000 */
[C---:B------:R-:W-:Y:S02]  /*6560*/  LEA R21, R0.reuse, R21, 0x1 ;  /* 0x0000001500157211 */ /* 0x040fe400078e08ff */
[----:B------:R-:W-:Y:S02]  /*6570*/  LEA R0, R0, R3, 0x1 ;  /* 0x0000000300007211 */ /* 0x000fe400078e08ff */
[----:B------:R-:W-:Y:S01]  /*6580*/  F2FP.F16.F32.PACK_AB R13, R13, R14 ;  /* 0x0000000e0d0d723e */ /* 0x000fe200000000ff */
[----:B------:R-:W-:Y:S01]  /*6590*/  BSSY B0, `(.L_x_53) ;  /* 0x000001c000007945 */ /* 0x000fe20003800000 */
[----:B------:R-:W-:-:S02]  /*65a0*/  F2FP.F16.F32.PACK_AB R15, R15, R16 ;  /* 0x000000100f0f723e */ /* 0x000fc400000000ff */
[----:B------:R-:W-:Y:S02]  /*65b0*/  F2FP.F16.F32.PACK_AB R17, R17, R18 ;  /* 0x000000121111723e */ /* 0x000fe400000000ff */
[----:B------:R-:W-:Y:S02]  /*65c0*/  F2FP.F16.F32.PACK_AB R12, R105, R104 ;  /* 0x00000068690c723e */ /* 0x000fe400000000ff */
[----:B------:R-:W-:Y:S02]  /*65d0*/  F2FP.F16.F32.PACK_AB R14, R109, R108 ;  /* 0x0000006c6d0e723e */ /* 0x000fe400000000ff */
[----:B------:R-:W-:Y:S02]  /*65e0*/  F2FP.F16.F32.PACK_AB R16, R113, R112 ;  /* 0x000000707110723e */ /* 0x000fe400000000ff */
[----:B------:R-:W-:Y:S02]  /*65f0*/  F2FP.F16.F32.PACK_AB R18, R117, R116 ;  /* 0x000000747512723e */ /* 0x000fe400000000ff */
[----:B------:R-:W-:Y:S01]  /*6600*/  F2FP.F16.F32.PACK_AB R19, R19, R20 ;  /* 0x000000141313723e */ /* 0x000fe200000000ff */
[----:B------:R1:W-:Y:S04]  /*6610*/  STSM.16.M88.4 [R3], R4 ;  /* 0x0000000403007844 */ /* 0x0003e80000000200 */
[----:B------:R1:W-:Y:S01]  /*6620*/  STSM.16.M88.4 [R0], R8 ;  /* 0x0000000800007844 */ /* 0x0003e20000000200 */
[----:B------:R-:W-:Y:S01]  /*6630*/  @!PT LDS RZ, [RZ] ;  /* 0x00000000fffff984 */ /* 0x000fe20000000800 */
[----:B------:R-:W-:Y:S01]  /*6640*/  @!PT LDS RZ, [RZ] ;  /* 0x00000000fffff984 */ /* 0x000fe20000000800 */
[----:B------:R-:W-:Y:S01]  /*6650*/  @!PT LDS RZ, [RZ] ;  /* 0x00000000fffff984 */ /* 0x000fe20000000800 */
[----:B------:R-:W-:Y:S01]  /*6660*/  @!PT LDS RZ, [RZ] ;  /* 0x00000000fffff984 */ /* 0x000fe20000000800 */
[----:B------:R2:W-:Y:S06]  /*6670*/  MEMBAR.ALL.CTA ;  /* 0x0000000000007992 */ /* 0x0005ec0000008000 */
[----:B--2---:R-:W2:Y:S02]  /*6680*/  FENCE.VIEW.ASYNC.S ;  /* 0x00000000000073c6 */ /* 0x004ea40000000000 */
[----:B--2---:R-:W-:Y:S06]  /*6690*/  BAR.SYNC.DEFER_BLOCKING 0x1, 0x80 ;  /* 0x0042000000007b1d */ /* 0x004fec0000010000 */
[----:B------:R-:W-:Y:S05]  /*66a0*/  @P1 BRA `(.L_x_54) ;  /* 0x0000000000281947 */ /* 0x000fea0003800000 */
[----:B------:R-:W-:Y:S01]  /*66b0*/  S2UR UR44, SR_CTAID.Z ;  /* 0x00000000002c79c3 */ /* 0x000fe20000002700 */
[----:B------:R-:W-:Y:S01]  /*66c0*/  ULDC.64 UR4, c[0x0][0x198] ;  /* 0x0000660000047ab9 */ /* 0x000fe20000000a00 */
[----:B------:R-:W-:Y:S01]  /*66d0*/  R2UR UR40, R22 ;  /* 0x00000000162872ca */ /* 0x000fe200000e0000 */
[----:B------:R-:W-:Y:S01]  /*66e0*/  UIADD3 UR4, UP0, UR4, 0x670, URZ ;  /* 0x0000067004047890 */ /* 0x000fe2000ff1e03f */
[----:B------:R-:W-:-:S03]  /*66f0*/  UMOV UR41, URZ ;  /* 0x0000003f00297c82 */ /* 0x000fc60008000000 */
[----:B------:R-:W-:Y:S01]  /*6700*/  UIADD3.X UR5, URZ, UR5, URZ, UP0, !UPT ;  /* 0x000000053f057290 */ /* 0x000fe200087fe43f */
[----:B------:R-:W2:Y:S08]  /*6710*/  S2UR UR43, SR_CTAID.Y ;  /* 0x00000000002b79c3 */ /* 0x000eb00000002600 */
[----:B--2---:R2:W-:Y:S01]  /*6720*/  UTMASTG.4D [UR40], [UR4] ;  /* 0x00000028040073b5 */ /* 0x0045e20008018000 */
[----:B------:R0:W-:Y:S01]  /*6730*/  UTMACMDFLUSH ;  /* 0x00000000000079b7 */ /* 0x0001e20000000000 */
[----:B--2---:R-:W-:-:S04]  /*6740*/  DEPBAR.LE SB0, 0x1 ;  /* 0x000080400000791a */ /* 0x004fc80000000000 */
.L_x_54:
[----:B------:R-:W-:Y:S05]  /*6750*/  BSYNC B0 ;  /* 0x0000000000007941 */ /* 0x000fea0003800000 */
.L_x_53:
[----:B------:R-:W-:Y:S01]  /*6760*/  BAR.SYNC.DEFER_BLOCKING 0x1, 0x80 ;  /* 0x0042000000007b1d */ /* 0x000fe20000010000 */
[----:B------:R-:W-:Y:S02]  /*6770*/  F2FP.F16.F32.PACK_AB R88, R89, R88 ;  /* 0x000000585958723e */ /* 0x000fe400000000ff */
[----:B------:R-:W-:Y:S02]  /*6780*/  F2FP.F16.F32.PACK_AB R96, R97, R96 ;  /* 0x000000606160723e */ /* 0x000fe400000000ff */
[----:B------:R-:W-:Y:S01]  /*6790*/  F2FP.F16.F32.PACK_AB R89, R23, R24 ;  /* 0x000000181759723e */ /* 0x000fe200000000ff */
[----:B------:R-:W-:Y:S01]  /*67a0*/  BSSY B0, `(.L_x_55) ;  /* 0x000001b000007945 */ /* 0x000fe20003800000 */
[----:B------:R-:W-:Y:S02]  /*67b0*/  F2FP.F16.F32.PACK_AB R90, R93, R92 ;  /* 0x0000005c5d5a723e */ /* 0x000fe400000000ff */
[----:B------:R-:W-:Y:S02]  /*67c0*/  F2FP.F16.F32.PACK_AB R91, R25, R26 ;  /* 0x0000001a195b723e */ /* 0x000fe400000000ff */
[----:B------:R-:W-:-:S02]  /*67d0*/  F2FP.F16.F32.PACK_AB R97, R27, R28 ;  /* 0x0000001c1b61723e */ /* 0x000fc400000000ff */
[----:B------:R-:W-:Y:S02]  /*67e0*/  F2FP.F16.F32.PACK_AB R98, R101, R100 ;  /* 0x000000646562723e */ /* 0x000fe400000000ff */
[----:B------:R-:W-:Y:S01]  /*67f0*/  F2FP.F16.F32.PACK_AB R99, R29, R30 ;  /* 0x0000001e1d63723e */ /* 0x000fe200000000ff */
[----:B------:R2:W-:Y:S04]  /*6800*/  STSM.16.M88.4 [R3+0x1000], R12 ;  /* 0x0010000c03007844 */ /* 0x0005e80000000200 */
[----:B------:R2:W-:Y:S01]  /*6810*/  STSM.16.M88.4 [R0+0x1000], R16 ;  /* 0x0010001000007844 */ /* 0x0005e20000000200 */
[----:B------:R-:W-:Y:S01]  /*6820*/  @!PT LDS RZ, [RZ] ;  /* 0x00000000fffff984 */ /* 0x000fe20000000800 */
[----:B------:R-:W-:Y:S01]  /*6830*/  @!PT LDS RZ, [RZ] ;  /* 0x00000000fffff984 */ /* 0x000fe20000000800 */
[----:B------:R-:W-:Y:S01]  /*6840*/  @!PT LDS RZ, [RZ] ;  /* 0x00000000fffff984 */ /* 0x000fe20000000800 */
[----:B------:R-:W-:Y:S01]  /*6850*/  @!PT LDS RZ, [RZ] ;  /* 0x00000000fffff984 */ /* 0x000fe20000000800 */
[----:B------:R3:W-:Y:S06]  /*6860*/  MEMBAR.ALL.CTA ;  /* 0x0000000000007992 */ /* 0x0007ec0000008000 */
[----:B---3--:R-:W3:Y:S02]  /*6870*/  FENCE.VIEW.ASYNC.S ;  /* 0x00000000000073c6 */ /* 0x008ee40000000000 */
[----:B---3--:R-:W-:Y:S06]  /*6880*/  BAR.SYNC.DEFER_BLOCKING 0x1, 0x80 ;  /* 0x0042000000007b1d */ /* 0x008fec0000010000 */
[----:B------:R-:W-:Y:S05]  /*6890*/  @P1 BRA `(.L_x_56) ;  /* 0x00000000002c1947 */ /* 0x000fea0003800000 */
[----:B------:R-:W-:Y:S01]  /*68a0*/  S2UR UR44, SR_CTAID.Z ;  /* 0x00000000002c79c3 */ /* 0x000fe20000002700 */
[----:B------:R-:W-:Y:S01]  /*68b0*/  R2UR UR40, R22 ;  /* 0x00000000162872ca */ /* 0x000fe200000e0000 */
[----:B------:R-:W-:Y:S01]  /*68c0*/  ULDC.64 UR4, c[0x0][0x198] ;  /* 0x0000660000047ab9 */ /* 0x000fe20000000a00 */
[----:B------:R-:W-:Y:S01]  /*68d0*/  UMOV UR41, 0x20 ;  /* 0x0000002000297882 */ /* 0x000fe20000000000 */
[----:B------:R-:W-:-:S04]  /*68e0*/  UIADD3 UR4, UP0, UR4, 0x670, URZ ;  /* 0x0000067004047890 */ /* 0x000fc8000ff1e03f */
[----:B------:R-:W3:Y:S01]  /*68f0*/  S2UR UR43, SR_CTAID.Y ;  /* 0x00000000002b79c3 */ /* 0x000ee20000002600 */
[----:B------:R-:W-:-:S05]  /*6900*/  UIADD3.X UR5, URZ, UR5, URZ, UP0, !UPT ;  /* 0x000000053f057290 */ /* 0x000fca00087fe43f */
[----:B------:R-:W-:-:S09]  /*6910*/  UIADD3 UR40, UR40, 0x1000, URZ ;  /* 0x0000100028287890 */ /* 0x000fd2000fffe03f */
[----:B---3--:R3:W-:Y:S01]  /*6920*/  UTMASTG.4D [UR40], [UR4] ;  /* 0x00000028040073b5 */ /* 0x0087e20008018000 */
[----:B------:R0:W-:Y:S01]  /*6930*/  UTMACMDFLUSH ;  /* 0x00000000000079b7 */ /* 0x0001e20000000000 */
[----:B---3--:R-:W-:-:S04]  /*6940*/  DEPBAR.LE SB0, 0x1 ;  /* 0x000080400000791a */ /* 0x008fc80000000000 */
.L_x_56:
[----:B------:R-:W-:Y:S05]  /*6950*/  BSYNC B0 ;  /* 0x0000000000007941 */ /* 0x000fea0003800000 */
.L_x_55:
        /* <DEDUP_REMOVED lines=17> */
[----:B----4-:R-:W4:Y:S02]  /*6a70*/  FENCE.VIEW.ASYNC.S ;  /* 0x00000000000073c6 */ /* 0x010f240000000000 */
[----:B----4-:R-:W-:Y:S06]  /*6a80*/  BAR.SYNC.DEFER_BLOCKING 0x1, 0x80 ;  /* 0x0042000000007b1d */ /* 0x010fec0000010000 */
[----:B------:R-:W-:Y:S05]  /*6a90*/  @P1 BRA `(.L_x_58) ;  /* 0x00000000002c1947 */ /* 0x000fea0003800000 */
[----:B------:R-:W-:Y:S01]  /*6aa0*/  S2UR UR12, SR_CTAID.Z ;  /* 0x00000000000c79c3 */ /* 0x000fe20000002700 */
[----:B------:R-:W-:Y:S01]  /*6ab0*/  ULDC.64 UR4, c[0x0][0x198] ;  /* 0x0000660000047ab9 */ /* 0x000fe20000000a00 */
[----:B------:R-:W-:Y:S01]  /*6ac0*/  R2UR UR8, R22 ;  /* 0x00000000160872ca */ /* 0x000fe200000e0000 */
[----:B------:R-:W-:Y:S01]  /*6ad0*/  UIADD3 UR4, UP0, UR4, 0x670, URZ ;  /* 0x0000067004047890 */ /* 0x000fe2000ff1e03f */
[----:B------:R-:W-:Y:S01]  /*6ae0*/  UMOV UR9, 0x40 ;  /* 0x0000004000097882 */ /* 0x000fe20000000000 */
[----:B------:R-:W-:Y:S02]  /*6af0*/  UMOV UR10, UR42 ;  /* 0x0000002a000a7c82 */ /* 0x000fe40008000000 */
[----:B------:R-:W-:Y:S01]  /*6b00*/  UIADD3.X UR5, URZ, UR5, URZ, UP0, !UPT ;  /* 0x000000053f057290 */ /* 0x000fe200087fe43f */
[----:B------:R-:W4:Y:S08]  /*6b10*/  S2UR UR11, SR_CTAID.Y ;  /* 0x00000000000b79c3 */ /* 0x000f300000002600 */
[----:B----4-:R4:W-:Y:S01]  /*6b20*/  UTMASTG.4D [UR8], [UR4] ;  /* 0x00000008040073b5 */ /* 0x0109e20008018000 */
[----:B------:R0:W-:Y:S01]  /*6b30*/  UTMACMDFLUSH ;  /* 0x00000000000079b7 */ /* 0x0001e20000000000 */
[----:B----4-:R-:W-:-:S04]  /*6b40*/  DEPBAR.LE SB0, 0x1 ;  /* 0x000080400000791a */ /* 0x010fc80000000000 */
.L_x_58:
[----:B------:R-:W-:Y:S05]  /*6b50*/  BSYNC B0 ;  /* 0x0000000000007941 */ /* 0x000fea0003800000 */
.L_x_57:
        /* <DEDUP_REMOVED lines=11> */
[----:B------:R4:W-:Y:S01]  /*6c10*/  STSM.16.M88.4 [R21], R80 ;  /* 0x0000005015007844 */ /* 0x0009e20000000200 */
[----:B------:R-:W-:Y:S01]  /*6c20*/  @!PT LDS RZ, [RZ] ;  /* 0x00000000fffff984 */ /* 0x000fe20000000800 */
[----:B------:R-:W-:Y:S01]  /*6c30*/  @!PT LDS RZ, [RZ] ;  /* 0x00000000fffff984 */ /* 0x000fe20000000800 */
[----:B------:R-:W-:Y:S01]  /*6c40*/  @!PT LDS RZ, [RZ] ;  /* 0x00000000fffff984 */ /* 0x000fe20000000800 */
[----:B------:R-:W-:Y:S01]  /*6c50*/  @!PT LDS RZ, [RZ] ;  /* 0x00000000fffff984 */ /* 0x000fe20000000800 */
[----:B------:R5:W-:Y:S06]  /*6c60*/  MEMBAR.ALL.CTA ;  /* 0x0000000000007992 */ /* 0x000bec0000008000 */
[----:B-----5:R-:W5:Y:S02]  /*6c70*/  FENCE.VIEW.ASYNC.S ;  /* 0x00000000000073c6 */ /* 0x020f640000000000 */
[----:B-----5:R-:W-:Y:S06]  /*6c80*/  BAR.SYNC.DEFER_BLOCKING 0x1, 0x80 ;  /* 0x0042000000007b1d */ /* 0x020fec0000010000 */
[----:B------:R-:W-:Y:S05]  /*6c90*/  @P1 BRA `(.L_x_60) ;  /* 0x00000000002c1947 */ /* 0x000fea0003800000 */
[----:B------:R-:W-:Y:S01]  /*6ca0*/  S2UR UR44, SR_CTAID.Z ;  /* 0x00000000002c79c3 */ /* 0x000fe20000002700 */
[----:B------:R-:W-:Y:S01]  /*6cb0*/  R2UR UR40, R22 ;  /* 0x00000000162872ca */ /* 0x000fe200000e0000 */
[----:B------:R-:W-:Y:S01]  /*6cc0*/  ULDC.64 UR4, c[0x0][0x198] ;  /* 0x0000660000047ab9 */ /* 0x000fe20000000a00 */
[----:B------:R-:W-:Y:S01]  /*6cd0*/  UMOV UR41, 0x60 ;  /* 0x0000006000297882 */ /* 0x000fe20000000000 */
[----:B------:R-:W-:-:S04]  /*6ce0*/  UIADD3 UR4, UP0, UR4, 0x670, URZ ;  /* 0x0000067004047890 */ /* 0x000fc8000ff1e03f */
[----:B------:R-:W5:Y:S01]  /*6cf0*/  S2UR UR43, SR_CTAID.Y ;  /* 0x00000000002b79c3 */ /* 0x000f620000002600 */
[----:B------:R-:W-:-:S05]  /*6d00*/  UIADD3.X UR5, URZ, UR5, URZ, UP0, !UPT ;  /* 0x000000053f057290 */ /* 0x000fca00087fe43f */
[----:B------:R-:W-:-:S09]  /*6d10*/  UIADD3 UR40, UR40, 0x1000, URZ ;  /* 0x0000100028287890 */ /* 0x000fd2000fffe03f */
[----:B-----5:R1:W-:Y:S01]  /*6d20*/  UTMASTG.4D [UR40], [UR4] ;  /* 0x00000028040073b5 */ /* 0x0203e20008018000 */
[----:B------:R0:W-:Y:S01]  /*6d30*/  UTMACMDFLUSH ;  /* 0x00000000000079b7 */ /* 0x0001e20000000000 */
[----:B-1----:R-:W-:-:S04]  /*6d40*/  DEPBAR.LE SB0, 0x1 ;  /* 0x000080400000791a */ /* 0x002fc80000000000 */
.L_x_60:
[----:B------:R-:W-:Y:S05]  /*6d50*/  BSYNC B0 ;  /* 0x0000000000007941 */ /* 0x000fea0003800000 */
.L_x_59:
[----:B------:R-:W-:Y:S06]  /*6d60*/  BAR.SYNC.DEFER_BLOCKING 0x1, 0x80 ;  /* 0x0042000000007b1d */ /* 0x000fec0000010000 */
[----:B------:R-:W-:Y:S01]  /*6d70*/  BSSY B0, `(.L_x_61) ;  /* 0x0000015000007945 */ /* 0x000fe20003800000 */
[----:B------:R1:W-:Y:S04]  /*6d80*/  STSM.16.M88.4 [R3], R56 ;  /* 0x0000003803007844 */ /* 0x0003e80000000200 */
        /* <DEDUP_REMOVED lines=16> */
[----:B------:R-:W5:Y:S08]  /*6e90*/  S2UR UR11, SR_CTAID.Y ;  /* 0x00000000000b79c3 */ /* 0x000f700000002600 */
[----:B-----5:R1:W-:Y:S02]  /*6ea0*/  UTMASTG.4D [UR8], [UR4] ;  /* 0x00000008040073b5 */ /* 0x0203e40008018000 */
[----:B-1----:R0:W-:Y:S02]  /*6eb0*/  UTMACMDFLUSH ;  /* 0x00000000000079b7 */ /* 0x0021e40000000000 */
.L_x_62:
[----:B------:R-:W-:Y:S05]  /*6ec0*/  BSYNC B0 ;  /* 0x0000000000007941 */ /* 0x000fea0003800000 */
.L_x_61:
[----:B------:R-:W-:Y:S01]  /*6ed0*/  UIADD3 UR37, UR37, -0x1, URZ ;  /* 0xffffffff25257890 */ /* 0x000fe2000fffe03f */
[----:B------:R-:W-:-:S04]  /*6ee0*/  DEPBAR.LE SB0, 0x0 ;  /* 0x000080000000791a */ /* 0x000fc80000000000 */
[----:B------:R-:W-:-:S04]  /*6ef0*/  USHF.L.U32 UR4, UR37, 0x3, URZ ;  /* 0x0000000325047899 */ /* 0x000fc8000800063f */
[----:B------:R-:W-:-:S04]  /*6f00*/  ULOP3.LUT UR4, UR4, 0x8, URZ, 0xe2, !UPT ;  /* 0x0000000804047892 */ /* 0x000fc8000f8ee23f */
[----:B------:R-:W-:-:S06]  /*6f10*/  ULOP3.LUT UR4, UR4, 0x18, URZ, 0x3c, !UPT ;  /* 0x0000001804047892 */ /* 0x000fcc000f8e3c3f */
[----:B-123--:R-:W-:-:S04]  /*6f20*/  MOV R0, UR4 ;  /* 0x0000000400007c02 */ /* 0x00efc80008000f00 */
[----:B------:R-:W-:Y:S01]  /*6f30*/  SYNCS.ARRIVE.TRANS64.A1T0 RZ, [R0+UR36+0x23090], RZ ;  /* 0x023090ff00ff79a7 */ /* 0x000fe20008100024 */
[----:B------:R-:W-:Y:S05]  /*6f40*/  EXIT ;  /* 0x000000000000794d */ /* 0x000fea0003800000 */
.L_x_6:
[----:B------:R-:W-:-:S08]  /*6f50*/  UISETP.NE.AND UP0, UPT, UR5, 0x1, UPT ;  /* 0x000000010500788c */ /* 0x000fd0000bf05270 */
[----:B------:R-:W1:-:S00]  /*6f60*/  USETMAXREG.DEALLOC.CTAPOOL 0x18 ;  /* 0x00000018000079c8 */ /* 0x000e4000080e0500 */
[----:B------:R-:W-:-:S13]  /*6f70*/  PLOP3.LUT P0, PT, PT, PT, UP0, 0x80, 0x0 ;  /* 0x000000000000781c */ /* 0x000fda0003f0f008 */
[----:B------:R-:W-:Y:S05]  /*6f80*/  @P0 EXIT ;  /* 0x000000000000094d */ /* 0x000fea0003800000 */
[----:B------:R-:W2:Y:S01]  /*6f90*/  S2UR UR11, SR_CTAID.X ;  /* 0x00000000000b79c3 */ /* 0x000ea20000002500 */
[----:B------:R-:W-:Y:S01]  /*6fa0*/  ELECT P3, URZ, PT ;  /* 0x00000000003f782f */ /* 0x000fe20003860000 */
[----:B------:R-:W-:Y:S01]  /*6fb0*/  BSSY B0, `(.L_x_63) ;  /* 0x0000043000007945 */ /* 0x000fe20003800000 */
[----:B-1----:R-:W-:Y:S02]  /*6fc0*/  MOV R0, RZ ;  /* 0x000000ff00007202 */ /* 0x002fe40000000f00 */
[----:B------:R-:W-:Y:S02]  /*6fd0*/  MOV R7, RZ ;  /* 0x000000ff00077202 */ /* 0x000fe40000000f00 */
[----:B------:R-:W-:Y:S01]  /*6fe0*/  MOV R3, RZ ;  /* 0x000000ff00037202 */ /* 0x000fe20000000f00 */
[----:B------:R-:W1:Y:S08]  /*6ff0*/  S2UR UR52, SR_CTAID.Y ;  /* 0x00000000003479c3 */ /* 0x000e700000002600 */
[----:B------:R-:W3:Y:S01]  /*7000*/  S2UR UR53, SR_CTAID.Z ;  /* 0x00000000003579c3 */ /* 0x000ee20000002700 */
[----:B--2---:R-:W-:Y:S01]  /*7010*/  USHF.L.U32 UR11, UR11, 0x7, URZ ;  /* 0x000000070b0b7899 */ /* 0x004fe2000800063f */
[----:B------:R-:W-:Y:S11]  /*7020*/  @!P3 BRA `(.L_x_64) ;  /* 0x0000000000ecb947 */ /* 0x000ff60003800000 */
[----:B------:R-:W2:Y:S01]  /*7030*/  S2R R3, SR_CgaCtaId ;  /* 0x0000000000037919 */ /* 0x000ea20000008800 */
[----:B------:R-:W-:Y:S02]  /*7040*/  MOV R2, 0x400 ;  /* 0x0000040000027802 */ /* 0x000fe40000000f00 */
[----:B------:R-:W-:Y:S02]  /*7050*/  MOV R4, 0x1 ;  /* 0x0000000100047802 */ /* 0x000fe40000000f00 */
[----:B--2---:R-:W-:Y:S02]  /*7060*/  LEA R3, R3, R2, 0x18 ;  /* 0x0000000203037211 */ /* 0x004fe400078ec0ff */
[----:B------:R-:W-:-:S04]  /*7070*/  SHF.L.U32 R2, R4, 0x1f, RZ ;  /* 0x0000001f04027819 */ /* 0x000fc800000006ff */
[----:B------:R-:W2:Y:S02]  /*7080*/  SYNCS.PHASECHK.TRANS64.TRYWAIT P0, [R3+URZ+0x23060], R2 ;  /* 0x02306002030075a7 */ /* 0x000ea4000800017f */
[----:B--2---:R-:W-:Y:S05]  /*7090*/  @!P0 BRA `(.L_x_65) ;  /* 0x0000001800f88947 */ /* 0x004fea0003800000 */
.L_x_101:
[----:B------:R-:W-:Y:S01]  /*70a0*/  ULOP3.LUT UR5, UR4, 0x2, URZ, 0xfc, !UPT ;  /* 0x0000000204057892 */ /* 0x000fe2000f8efc3f */
[----:B--2---:R-:W-:-:S03]  /*70b0*/  @P2 MOV R2, 0x5000 ;  /* 0x0000500000022802 */ /* 0x004fc60000000f00 */
[----:B------:R-:W-:Y:S01]  /*70c0*/  UPRMT UR5, UR5, 0x9910, URZ ;  /* 0x0000991005057896 */ /* 0x000fe2000800003f */
[----:B------:R2:W-:Y:S03]  /*70d0*/  @P2 SYNCS.ARRIVE.TRANS64 RZ, [R3+URZ+0x23050], R2 ;  /* 0x0230500203ff29a7 */ /* 0x0005e6000800003f */
[----:B------:R-:W-:-:S06]  /*70e0*/  UISETP.NE.AND UP0, UPT, UR5, 0x2, UPT ;  /* 0x000000020500788c */ /* 0x000fcc000bf05270 */
[----:B------:R-:W-:-:S13]  /*70f0*/  PLOP3.LUT P0, PT, PT, PT, UP0, 0x80, 0x0 ;  /* 0x000000000000781c */ /* 0x000fda0003f0f008 */
[----:B--2---:R-:W-:Y:S05]  /*7100*/  @P0 BRA `(.L_x_66) ;  /* 0x0000000000040947 */ /* 0x004fea0003800000 */
[----:B-1-3--:R-:W-:Y:S01]  /*7110*/  BPT.TRAP 0x1 ;  /* 0x000000040000795c */ /* 0x00afe20000300000 */
.L_x_66:
[----:B------:R-:W-:-:S04]  /*7120*/  LOP3.LUT P0, RZ, R6, 0x1f, RZ, 0xc0, !PT ;  /* 0x0000001f06ff7812 */ /* 0x000fc8000780c0ff */
[----:B------:R-:W-:-:S13]  /*7130*/  PLOP3.LUT P0, PT, P0, P2, PT, 0x2a, 0x0 ;  /* 0x000000000000781c */ /* 0x000fda0000704572 */
[----:B------:R-:W-:Y:S05]  /*7140*/  @P0 BRA `(.L_x_67) ;  /* 0x0000000000040947 */ /* 0x000fea0003800000 */
[----:B-1-3--:R-:W-:Y:S01]  /*7150*/  BPT.TRAP 0x1 ;  /* 0x000000040000795c */ /* 0x00afe20000300000 */
.L_x_67:
[----:B------:R-:W-:Y:S01]  /*7160*/  R2UR UR8, R3 ;  /* 0x00000000030872ca */ /* 0x000fe200000e0000 */
[----:B------:R-:W-:Y:S01]  /*7170*/  ULDC.64 UR6, c[0x0][0x198] ;  /* 0x0000660000067ab9 */ /* 0x000fe20000000a00 */
[----:B------:R-:W-:Y:S01]  /*7180*/  UMOV UR14, 0x0 ;  /* 0x00000000000e7882 */ /* 0x000fe20000000000 */
[----:B------:R-:W-:Y:S01]  /*7190*/  UIADD3 UR6, UP0, UR6, 0xf0, URZ ;  /* 0x000000f006067890 */ /* 0x000fe2000ff1e03f */
[----:B------:R-:W-:Y:S01]  /*71a0*/  MOV R7, 0x40 ;  /* 0x0000004000077802 */ /* 0x000fe20000000f00 */
[----:B------:R-:W-:Y:S01]  /*71b0*/  UMOV UR15, 0x10000000 ;  /* 0x10000000000f7882 */ /* 0x000fe20000000000 */
[----:B------:R-:W-:Y:S01]  /*71c0*/  UMOV UR10, URZ ;  /* 0x0000003f000a7c82 */ /* 0x000fe20008000000 */
[----:B------:R-:W-:Y:S01]  /*71d0*/  UIADD3.X UR7, URZ, UR7, URZ, UP0, !UPT ;  /* 0x000000073f077290 */ /* 0x000fe200087fe43f */
[----:B------:R-:W-:Y:S01]  /*71e0*/  MOV R3, 0x1 ;  /* 0x0000000100037802 */ /* 0x000fe20000000f00 */
[----:B-1----:R-:W-:Y:S01]  /*71f0*/  UMOV UR12, UR52 ;  /* 0x00000034000c7c82 */ /* 0x002fe20008000000 */
[----:B---3--:R-:W-:Y:S01]  /*7200*/  UMOV UR13, UR53 ;  /* 0x00000035000d7c82 */ /* 0x008fe20008000000 */
[----:B------:R-:W-:Y:S01]  /*7210*/  UMOV UR34, 0x20 ;  /* 0x0000002000227882 */ /* 0x000fe20000000000 */
[----:B------:R-:W-:Y:S01]  /*7220*/  UMOV UR35, UR11 ;  /* 0x0000000b00237c82 */ /* 0x000fe20008000000 */
[----:B------:R-:W-:-:S02]  /*7230*/  UIADD3 UR9, UR8, 0x23050, URZ ;  /* 0x0002305008097890 */ /* 0x000fc4000fffe03f */
[----:B------:R-:W-:Y:S02]  /*7240*/  UIADD3 UR32, UR8, 0x1000, URZ ;  /* 0x0000100008207890 */ /* 0x000fe4000fffe03f */
[----:B------:R-:W-:Y:S02]  /*7250*/  UIADD3 UR24, UR8, 0x2000, URZ ;  /* 0x0000200008187890 */ /* 0x000fe4000fffe03f */
[----:B------:R-:W-:Y:S02]  /*7260*/  UIADD3 UR16, UR8, 0x3000, URZ ;  /* 0x0000300008107890 */ /* 0x000fe4000fffe03f */
[----:B------:R-:W-:Y:S02]  /*7270*/  UIADD3 UR48, UR8, 0x4000, URZ ;  /* 0x0000400008307890 */ /* 0x000fe4000fffe03f */
[----:B------:R2:W-:Y:S01]  /*7280*/  UTMALDG.4D [UR8], [UR6], desc[UR14] ;  /* 0x00000e08060075b4 */ /* 0x0005e20008019000 */
[----:B------:R-:W-:Y:S01]  /*7290*/  UMOV UR36, UR52 ;  /* 0x0000003400247c82 */ /* 0x000fe20008000000 */
[----:B------:R-:W-:Y:S01]  /*72a0*/  UMOV UR37, UR53 ;  /* 0x0000003500257c82 */ /* 0x000fe20008000000 */
[----:B------:R-:W-:Y:S01]  /*72b0*/  UMOV UR33, UR9 ;  /* 0x0000000900217c82 */ /* 0x000fe20008000000 */
[----:B------:R-:W-:Y:S01]  /*72c0*/  UMOV UR26, 0x40 ;  /* 0x00000040001a7882 */ /* 0x000fe20000000000 */
[----:B------:R-:W-:Y:S01]  /*72d0*/  UMOV UR27, UR11 ;  /* 0x0000000b001b7c82 */ /* 0x000fe20008000000 */
[----:B------:R-:W-:Y:S01]  /*72e0*/  UMOV UR28, UR52 ;  /* 0x00000034001c7c82 */ /* 0x000fe20008000000 */
[----:B------:R-:W-:Y:S01]  /*72f0*/  UMOV UR29, UR53 ;  /* 0x00000035001d7c82 */ /* 0x000fe20008000000 */
[----:B------:R-:W-:Y:S01]  /*7300*/  UMOV UR25, UR9 ;  /* 0x0000000900197c82 */ /* 0x000fe20008000000 */
[----:B------:R-:W-:Y:S01]  /*7310*/  UMOV UR18, 0x60 ;  /* 0x0000006000127882 */ /* 0x000fe20000000000 */
[----:B------:R-:W-:Y:S01]  /*7320*/  UMOV UR19, UR11 ;  /* 0x0000000b00137c82 */ /* 0x000fe20008000000 */
[----:B------:R-:W-:Y:S01]  /*7330*/  UMOV UR20, UR52 ;  /* 0x0000003400147c82 */ /* 0x000fe20008000000 */
[----:B------:R2:W-:Y:S01]  /*7340*/  UTMALDG.4D [UR32], [UR6], desc[UR14] ;  /* 0x00000e20060075b4 */ /* 0x0005e20008019000 */
[----:B------:R-:W-:Y:S01]  /*7350*/  UMOV UR21, UR53 ;  /* 0x0000003500157c82 */ /* 0x000fe20008000000 */
[----:B------:R-:W-:Y:S01]  /*7360*/  UMOV UR17, UR9 ;  /* 0x0000000900117c82 */ /* 0x000fe20008000000 */
[----:B------:R-:W-:Y:S01]  /*7370*/  UMOV UR50, 0x80 ;  /* 0x0000008000327882 */ /* 0x000fe20000000000 */
[----:B------:R-:W-:Y:S01]  /*7380*/  UMOV UR51, UR11 ;  /* 0x0000000b00337c82 */ /* 0x000fe20008000000 */
[----:B------:R-:W-:Y:S01]  /*7390*/  UMOV UR49, UR9 ;  /* 0x0000000900317c82 */ /* 0x000fe20008000000 */
[----:B------:R2:W-:Y:S01]  /*73a0*/  UTMALDG.4D [UR24], [UR6], desc[UR14] ;  /* 0x00000e18060075b4 */ /* 0x0005e20008019000 */
[----:B------:R2:W-:Y:S01]  /*73b0*/  UTMALDG.4D [UR16], [UR6], desc[UR14] ;  /* 0x00000e10060075b4 */ /* 0x0005e20008019000 */
[----:B------:R2:W-:Y:S02]  /*73c0*/  UTMALDG.4D [UR48], [UR6], desc[UR14] ;  /* 0x00000e30060075b4 */ /* 0x0005e40008019000 */
[----:B--2---:R-:W-:Y:S01]  /*73d0*/  NOP ;  /* 0x0000000000007918 */ /* 0x004fe20000000000 */
.L_x_64:
[----:B-1-3--:R-:W-:Y:S05]  /*73e0*/  BSYNC B0 ;  /* 0x0000000000007941 */ /* 0x00afea0003800000 */
.L_x_63:
[----:B------:R-:W1:Y:S01]  /*73f0*/  LDC R2, c[0x0][0x28c] ;  /* 0x0000a300ff027b82 */ /* 0x000e620000000800 */
[----:B------:R-:W-:Y:S01]  /*7400*/  BSSY B0, `(.L_x_68) ;  /* 0x000003f000007945 */ /* 0x000fe20003800000 */
[----:B-1----:R-:W-:-:S13]  /*7410*/  ISETP.GT.AND P4, PT, R2, RZ, P3 ;  /* 0x000000ff0200720c */ /* 0x002fda0001f84270 */
[----:B------:R-:W-:Y:S05]  /*7420*/  @!P4 BRA `(.L_x_69) ;  /* 0x0000000000f0c947 */ /* 0x000fea0003800000 */
[----:B------:R-:W1:Y:S01]  /*7430*/  S2R R5, SR_CgaCtaId ;  /* 0x0000000000057919 */ /* 0x000e620000008800 */
[----:B------:R-:W-:-:S04]  /*7440*/  MOV R0, 0x400 ;  /* 0x0000040000007802 */ /* 0x000fc80000000f00 */
[----:B-1----:R-:W-:Y:S02]  /*7450*/  LEA R0, R5, R0, 0x18 ;  /* 0x0000000005007211 */ /* 0x002fe400078ec0ff */
[----:B------:R-:W-:-:S04]  /*7460*/  MOV R5, 0x1 ;  /* 0x0000000100057802 */ /* 0x000fc80000000f00 */
[----:B------:R-:W-:-:S04]  /*7470*/  SHF.L.U32 R5, R5, 0x1f, RZ ;  /* 0x0000001f05057819 */ /* 0x000fc800000006ff */
[----:B------:R-:W1:Y:S02]  /*7480*/  SYNCS.PHASECHK.TRANS64.TRYWAIT P0, [R0+URZ+0x23028], R5 ;  /* 0x02302805000075a7 */ /* 0x000e64000800017f */
[----:B-1----:R-:W-:Y:S05]  /*7490*/  @!P0 BRA `(.L_x_70) ;  /* 0x00000018000c8947 */ /* 0x002fea0003800000 */
.L_x_102:
[----:B------:R-:W-:Y:S01]  /*74a0*/  ULOP3.LUT UR5, UR4, 0x2, URZ, 0xfc, !UPT ;  /* 0x0000000204057892 */ /* 0x000fe2000f8efc3f */
[----:B-1----:R-:W-:-:S03]  /*74b0*/  @P2 MOV R5, 0x5000 ;  /* 0x0000500000052802 */ /* 0x002fc60000000f00 */
[----:B------:R-:W-:Y:S01]  /*74c0*/  UPRMT UR5, UR5, 0x9910, URZ ;  /* 0x0000991005057896 */ /* 0x000fe2000800003f */
[----:B------:R1:W-:Y:S03]  /*74d0*/  @P2 SYNCS.ARRIVE.TRANS64 RZ, [R0+URZ+0x23000], R5 ;  /* 0x0230000500ff29a7 */ /* 0x0003e6000800003f */
[----:B------:R-:W-:-:S06]  /*74e0*/  UISETP.NE.AND UP0, UPT, UR5, 0x2, UPT ;  /* 0x000000020500788c */ /* 0x000fcc000bf05270 */
[----:B------:R-:W-:-:S13]  /*74f0*/  PLOP3.LUT P0, PT, PT, PT, UP0, 0x80, 0x0 ;  /* 0x000000000000781c */ /* 0x000fda0003f0f008 */
[----:B-1----:R-:W-:Y:S05]  /*7500*/  @P0 BRA `(.L_x_71) ;  /* 0x0000000000040947 */ /* 0x002fea0003800000 */
[----:B------:R-:W-:Y:S01]  /*7510*/  BPT.TRAP 0x1 ;  /* 0x000000040000795c */ /* 0x000fe20000300000 */
.L_x_71:
[----:B------:R-:W-:-:S04]  /*7520*/  LOP3.LUT P0, RZ, R6, 0x1f, RZ, 0xc0, !PT ;  /* 0x0000001f06ff7812 */ /* 0x000fc8000780c0ff */
[----:B------:R-:W-:-:S13]  /*7530*/  PLOP3.LUT P0, PT, P0, P2, PT, 0x2a, 0x0 ;  /* 0x000000000000781c */ /* 0x000fda0000704572 */
[----:B------:R-:W-:Y:S05]  /*7540*/  @P0 BRA `(.L_x_72) ;  /* 0x0000000000040947 */ /* 0x000fea0003800000 */
[----:B------:R-:W-:Y:S01]  /*7550*/  BPT.TRAP 0x1 ;  /* 0x000000040000795c */ /* 0x000fe20000300000 */
.L_x_72:
[----:B------:R-:W-:Y:S01]  /*7560*/  R2UR UR16, R0 ;  /* 0x00000000001072ca */ /* 0x000fe200000e0000 */
[----:B------:R-:W-:Y:S01]  /*7570*/  ULDC.64 UR6, c[0x0][0x198] ;  /* 0x0000660000067ab9 */ /* 0x000fe20000000a00 */
[----:B------:R-:W-:Y:S01]  /*7580*/  UMOV UR51, URZ ;  /* 0x0000003f00337c82 */ /* 0x000fe20008000000 */
[----:B------:R-:W-:Y:S01]  /*7590*/  UIADD3 UR6, UP0, UR6, 0x1f0, URZ ;  /* 0x000001f006067890 */ /* 0x000fe2000ff1e03f */
[----:B------:R-:W-:Y:S01]  /*75a0*/  MOV R0, 0x1 ;  /* 0x0000000100007802 */ /* 0x000fe20000000f00 */
[----:B------:R-:W-:Y:S01]  /*75b0*/  UMOV UR8, 0x0 ;  /* 0x0000000000087882 */ /* 0x000fe20000000000 */
[----:B------:R-:W-:Y:S01]  /*75c0*/  UMOV UR9, 0x10000000 ;  /* 0x1000000000097882 */ /* 0x000fe20000000000 */
[----:B------:R-:W-:Y:S01]  /*75d0*/  UIADD3.X UR7, URZ, UR7, URZ, UP0, !UPT ;  /* 0x000000073f077290 */ /* 0x000fe200087fe43f */
[----:B------:R-:W-:Y:S01]  /*75e0*/  UMOV UR50, URZ ;  /* 0x0000003f00327c82 */ /* 0x000fe20008000000 */
[----:B------:R-:W-:Y:S01]  /*75f0*/  UMOV UR42, 0x20 ;  /* 0x00000020002a7882 */ /* 0x000fe20000000000 */
[----:B------:R-:W-:Y:S01]  /*7600*/  UMOV UR44, UR52 ;  /* 0x00000034002c7c82 */ /* 0x000fe20008000000 */
[----:B------:R-:W-:-:S02]  /*7610*/  UMOV UR45, UR53 ;  /* 0x00000035002d7c82 */ /* 0x000fc40008000000 */
[----:B------:R-:W-:Y:S02]  /*7620*/  UIADD3 UR48, UR16, 0xa000, URZ ;  /* 0x0000a00010307890 */ /* 0x000fe4000fffe03f */
[----:B------:R-:W-:Y:S02]  /*7630*/  UIADD3 UR49, UR16, 0x23000, URZ ;  /* 0x0002300010317890 */ /* 0x000fe4000fffe03f */
[----:B------:R-:W-:Y:S02]  /*7640*/  UIADD3 UR40, UR16, 0xb000, URZ ;  /* 0x0000b00010287890 */ /* 0x000fe4000fffe03f */
[----:B------:R-:W-:Y:S02]  /*7650*/  UIADD3 UR32, UR16, 0xc000, URZ ;  /* 0x0000c00010207890 */ /* 0x000fe4000fffe03f */
[----:B------:R-:W-:Y:S02]  /*7660*/  UIADD3 UR24, UR16, 0xd000, URZ ;  /* 0x0000d00010187890 */ /* 0x000fe4000fffe03f */
[----:B------:R-:W-:Y:S01]  /*7670*/  UIADD3 UR16, UR16, 0xe000, URZ ;  /* 0x0000e00010107890 */ /* 0x000fe2000fffe03f */
[----:B------:R1:W-:Y:S01]  /*7680*/  UTMALDG.4D [UR48], [UR6], desc[UR8] ;  /* 0x00000830060075b4 */ /* 0x0003e20008019000 */
        /* <DEDUP_REMOVED lines=18> */
[----:B------:R1:W-:Y:S01]  /*77b0*/  UTMALDG.4D [UR32], [UR6], desc[UR8] ;  /* 0x00000820060075b4 */ /* 0x0003e20008019000 */
[----:B------:R1:W-:Y:S01]  /*77c0*/  UTMALDG.4D [UR24], [UR6], desc[UR8] ;  /* 0x00000818060075b4 */ /* 0x0003e20008019000 */
[----:B------:R1:W-:Y:S02]  /*77d0*/  UTMALDG.4D [UR16], [UR6], desc[UR8] ;  /* 0x00000810060075b4 */ /* 0x0003e40008019000 */
[----:B-1----:R-:W-:Y:S01]  /*77e0*/  NOP ;  /* 0x0000000000007918 */ /* 0x002fe20000000000 */
.L_x_69:
[----:B------:R-:W-:Y:S05]  /*77f0*/  BSYNC B0 ;  /* 0x0000000000007941 */ /* 0x000fea0003800000 */
.L_x_68:
[----:B------:R-:W-:Y:S04]  /*7800*/  BSSY B0, `(.L_x_73) ;  /* 0x0000041000007945 */ /* 0x000fe80003800000 */
[----:B------:R-:W-:Y:S05]  /*7810*/  @!P3 BRA `(.L_x_74) ;  /* 0x0000000000fcb947 */ /* 0x000fea0003800000 */
[----:B------:R-:W1:Y:S01]  /*7820*/  S2R R5, SR_CgaCtaId ;  /* 0x0000000000057919 */ /* 0x000e620000008800 */
[----:B------:R-:W-:-:S04]  /*7830*/  MOV R4, 0x400 ;  /* 0x0000040000047802 */ /* 0x000fc80000000f00 */
[----:B-1----:R-:W-:Y:S02]  /*7840*/  LEA R8, R5, R4, 0x18 ;  /* 0x0000000405087211 */ /* 0x002fe400078ec0ff */
[----:B------:R-:W-:Y:S02]  /*7850*/  MOV R5, 0x1 ;  /* 0x0000000100057802 */ /* 0x000fe40000000f00 */
[----:B------:R-:W-:Y:S02]  /*7860*/  LEA R4, R3, R8, 0x3 ;  /* 0x0000000803047211 */ /* 0x000fe400078e18ff */
[----:B------:R-:W-:-:S04]  /*7870*/  SHF.L.U32 R5, R5, 0x1f, RZ ;  /* 0x0000001f05057819 */ /* 0x000fc800000006ff */
[----:B------:R-:W1:Y:S02]  /*7880*/  SYNCS.PHASECHK.TRANS64.TRYWAIT P0, [R4+URZ+0x23060], R5 ;  /* 0x02306005040075a7 */ /* 0x000e64000800017f */
[----:B-1----:R-:W-:Y:S05]  /*7890*/  @!P0 BRA `(.L_x_75) ;  /* 0x0000001400208947 */ /* 0x002fea0003800000 */
.L_x_103:
        /* <DEDUP_REMOVED lines=8> */
.L_x_76:
[----:B------:R-:W-:-:S04]  /*7920*/  LOP3.LUT P0, RZ, R6, 0x1f, RZ, 0xc0, !PT ;  /* 0x0000001f06ff7812 */ /* 0x000fc8000780c0ff */
[----:B------:R-:W-:-:S13]  /*7930*/  PLOP3.LUT P0, PT, P0, P2, PT, 0x2a, 0x0 ;  /* 0x000000000000781c */ /* 0x000fda0000704572 */
[----:B------:R-:W-:Y:S05]  /*7940*/  @P0 BRA `(.L_x_77) ;  /* 0x0000000000040947 */ /* 0x000fea0003800000 */
[----:B------:R-:W-:Y:S01]  /*7950*/  BPT.TRAP 0x1 ;  /* 0x000000040000795c */ /* 0x000fe20000300000 */
.L_x_77:
[----:B------:R-:W-:Y:S01]  /*7960*/  R2UR UR40, R3 ;  /* 0x00000000032872ca */ /* 0x000fe200000e0000 */
[----:B------:R-:W-:Y:S01]  /*7970*/  ULDC.64 UR6, c[0x0][0x198] ;  /* 0x0000660000067ab9 */ /* 0x000fe20000000a00 */
[----:B------:R-:W-:Y:S01]  /*7980*/  R2UR UR5, R8 ;  /* 0x00000000080572ca */ /* 0x000fe200000e0000 */
[----:B------:R-:W-:Y:S01]  /*7990*/  UIADD3 UR6, UP0, UR6, 0xf0, URZ ;  /* 0x000000f006067890 */ /* 0x000fe2000ff1e03f */
[----:B------:R-:W-:Y:S01]  /*79a0*/  R2UR UR43, R7 ;  /* 0x00000000072b72ca */ /* 0x000fe200000e0000 */
[----:B------:R-:W-:Y:S01]  /*79b0*/  UMOV UR8, 0x0 ;  /* 0x0000000000087882 */ /* 0x000fe20000000000 */
[----:B------:R-:W-:Y:S01]  /*79c0*/  R2UR UR41, R4 ;  /* 0x00000000042972ca */ /* 0x000fe200000e0000 */
[----:B------:R-:W-:Y:S01]  /*79d0*/  UIADD3.X UR7, URZ, UR7, URZ, UP0, !UPT ;  /* 0x000000073f077290 */ /* 0x000fe200087fe43f */
[----:B------:R-:W-:Y:S01]  /*79e0*/  UMOV UR9, 0x10000000 ;  /* 0x1000000000097882 */ /* 0x000fe20000000000 */
[----:B------:R-:W-:Y:S01]  /*79f0*/  UMOV UR42, URZ ;  /* 0x0000003f002a7c82 */ /* 0x000fe20008000000 */
[----:B------:R-:W-:Y:S01]  /*7a00*/  UMOV UR44, UR52 ;  /* 0x00000034002c7c82 */ /* 0x000fe20008000000 */
[----:B------:R-:W-:Y:S01]  /*7a10*/  UMOV UR45, UR53 ;  /* 0x00000035002d7c82 */ /* 0x000fe20008000000 */
[----:B------:R-:W-:Y:S01]  /*7a20*/  UMOV UR34, 0x20 ;  /* 0x0000002000227882 */ /* 0x000fe20000000000 */
[----:B------:R-:W-:-:S02]  /*7a30*/  UMOV UR36, UR52 ;  /* 0x0000003400247c82 */ /* 0x000fc40008000000 */
[----:B------:R-:W-:Y:S02]  /*7a40*/  UIMAD UR40, UR40, 0x5000, UR5 ;  /* 0x00005000282878a4 */ /* 0x000fe4000f8e0205 */
[----:B------:R-:W-:Y:S02]  /*7a50*/  UIADD3 UR43, UR11, UR43, URZ ;  /* 0x0000002b0b2b7290 */ /* 0x000fe4000fffe03f */
[----:B------:R-:W-:Y:S02]  /*7a60*/  UIADD3 UR41, UR41, 0x23050, URZ ;  /* 0x0002305029297890 */ /* 0x000fe4000fffe03f */
[----:B------:R-:W-:Y:S02]  /*7a70*/  UIADD3 UR32, UR40, 0x1000, URZ ;  /* 0x0000100028207890 */ /* 0x000fe4000fffe03f */
[----:B------:R-:W-:Y:S02]  /*7a80*/  UIADD3 UR24, UR40, 0x2000, URZ ;  /* 0x0000200028187890 */ /* 0x000fe4000fffe03f */
[----:B------:R-:W-:-:S02]  /*7a90*/  UIADD3 UR16, UR40, 0x3000, URZ ;  /* 0x0000300028107890 */ /* 0x000fc4000fffe03f */
        /* <DEDUP_REMOVED lines=22> */
[----:B-1----:R-:W-:Y:S01]  /*7c00*/  NOP ;  /* 0x0000000000007918 */ /* 0x002fe20000000000 */
.L_x_74:
[----:B------:R-:W-:Y:S05]  /*7c10*/  BSYNC B0 ;  /* 0x0000000000007941 */ /* 0x000fea0003800000 */
.L_x_73:
[----:B------:R-:W-:Y:S01]  /*7c20*/  BSSY B0, `(.L_x_78) ;  /* 0x0000043000007945 */ /* 0x000fe20003800000 */
[----:B------:R-:W-:-:S03]  /*7c30*/  MOV R8, RZ ;  /* 0x000000ff00087202 */ /* 0x000fc60000000f00 */
        /* <DEDUP_REMOVED lines=9> */
.L_x_104:
        /* <DEDUP_REMOVED lines=8> */
.L_x_81:
[----:B------:R-:W-:-:S04]  /*7d50*/  LOP3.LUT P0, RZ, R6, 0x1f, RZ, 0xc0, !PT ;  /* 0x0000001f06ff7812 */ /* 0x000fc8000780c0ff */
[----:B------:R-:W-:-:S13]  /*7d60*/  PLOP3.LUT P0, PT, P0, P2, PT, 0x2a, 0x0 ;  /* 0x000000000000781c */ /* 0x000fda0000704572 */
[----:B------:R-:W-:Y:S05]  /*7d70*/  @P0 BRA `(.L_x_82) ;  /* 0x0000000000040947 */ /* 0x000fea0003800000 */
[----:B------:R-:W-:Y:S01]  /*7d80*/  BPT.TRAP 0x1 ;  /* 0x000000040000795c */ /* 0x000fe20000300000 */
.L_x_82:
[C---:B------:R-:W-:Y:S01]  /*7d90*/  IMAD R5, R0.reuse, 0x5000, R5 ;  /* 0x0000500000057824 */ /* 0x040fe200078e0205 */
[----:B------:R-:W-:Y:S01]  /*7da0*/  R2UR UR41, R3 ;  /* 0x00000000032972ca */ /* 0x000fe200000e0000 */
[----:B------:R-:W-:Y:S01]  /*7db0*/  ULDC.64 UR6, c[0x0][0x198] ;  /* 0x0000660000067ab9 */ /* 0x000fe20000000a00 */
[----:B------:R-:W-:Y:S01]  /*7dc0*/  UMOV UR43, URZ ;  /* 0x0000003f002b7c82 */ /* 0x000fe20008000000 */
[----:B------:R-:W-:Y:S01]  /*7dd0*/  UIADD3 UR6, UP0, UR6, 0x2f0, URZ ;  /* 0x000002f006067890 */ /* 0x000fe2000ff1e03f */
[----:B------:R-:W-:Y:S01]  /*7de0*/  R2UR UR48, R5 ;  /* 0x00000000053072ca */ /* 0x000fe200000e0000 */
[----:B------:R-:W-:Y:S01]  /*7df0*/  UMOV UR8, 0x0 ;  /* 0x0000000000087882 */ /* 0x000fe20000000000 */
[----:B------:R-:W-:Y:S01]  /*7e00*/  UMOV UR9, 0x10000000 ;  /* 0x1000000000097882 */ /* 0x000fe20000000000 */
[----:B------:R-:W-:Y:S01]  /*7e10*/  UIADD3.X UR7, URZ, UR7, URZ, UP0, !UPT ;  /* 0x000000073f077290 */ /* 0x000fe200087fe43f */
[----:B------:R-:W-:Y:S01]  /*7e20*/  IADD3 R0, R0, 0x1, RZ ;  /* 0x0000000100007810 */ /* 0x000fe20007ffe0ff */
[----:B------:R-:W-:Y:S01]  /*7e30*/  UMOV UR42, URZ ;  /* 0x0000003f002a7c82 */ /* 0x000fe20008000000 */
[----:B------:R-:W-:Y:S01]  /*7e40*/  UMOV UR44, UR52 ;  /* 0x00000034002c7c82 */ /* 0x000fe20008000000 */
[----:B------:R-:W-:Y:S01]  /*7e50*/  UMOV UR45, UR53 ;  /* 0x00000035002d7c82 */ /* 0x000fe20008000000 */
[----:B------:R-:W-:Y:S01]  /*7e60*/  UMOV UR34, 0x20 ;  /* 0x0000002000227882 */ /* 0x000fe20000000000 */
[----:B------:R-:W-:Y:S01]  /*7e70*/  UIADD3 UR41, UR41, 0x23000, URZ ;  /* 0x0002300029297890 */ /* 0x000fe2000fffe03f */
[----:B------:R-:W-:Y:S01]  /*7e80*/  MOV R8, 0x1 ;  /* 0x0000000100087802 */ /* 0x000fe20000000f00 */
[----:B------:R-:W-:Y:S01]  /*7e90*/  UMOV UR36, UR52 ;  /* 0x0000003400247c82 */ /* 0x000fe20008000000 */
[----:B------:R-:W-:Y:S01]  /*7ea0*/  UMOV UR37, UR53 ;  /* 0x0000003500257c82 */ /* 0x000fe20008000000 */
[----:B------:R-:W-:-:S02]  /*7eb0*/  UIADD3 UR40, UR48, 0xa000, URZ ;  /* 0x0000a00030287890 */ /* 0x000fc4000fffe03f */
        /* <DEDUP_REMOVED lines=25> */
.L_x_79:
[----:B------:R-:W-:Y:S05]  /*8050*/  BSYNC B0 ;  /* 0x0000000000007941 */ /* 0x000fea0003800000 */
.L_x_78:
[----:B------:R-:W-:-:S13]  /*8060*/  ISETP.GE.AND P0, PT, R2, 0x41, PT ;  /* 0x000000410200780c */ /* 0x000fda0003f06270 */
[----:B------:R-:W-:Y:S05]  /*8070*/  @!P0 EXIT ;  /* 0x000000000000894d */ /* 0x000fea0003800000 */
[----:B------:R-:W-:Y:S01]  /*8080*/  IADD3 R2, R2, 0x3f, RZ ;  /* 0x0000003f02027810 */ /* 0x000fe20007ffe0ff */
[----:B------:R-:W-:Y:S01]  /*8090*/  BSSY B0, `(.L_x_83) ;  /* 0x0000093000007945 */ /* 0x000fe20003800000 */
[----:B------:R-:W-:Y:S02]  /*80a0*/  LOP3.LUT P0, RZ, R6, 0x1f, RZ, 0xc0, !PT ;  /* 0x0000001f06ff7812 */ /* 0x000fe4000780c0ff */
[----:B------:R-:W-:Y:S02]  /*80b0*/  SHF.R.S32.HI R3, RZ, 0x1f, R2 ;  /* 0x0000001fff037819 */ /* 0x000fe40000011402 */
[----:B------:R-:W-:Y:S02]  /*80c0*/  PLOP3.LUT P0, PT, P0, P2, PT, 0x2a, 0x0 ;  /* 0x000000000000781c */ /* 0x000fe40000704572 */
[----:B------:R-:W-:Y:S02]  /*80d0*/  LEA.HI R3, R3, R2, RZ, 0x6 ;  /* 0x0000000203037211 */ /* 0x000fe400078f30ff */
[----:B------:R-:W-:-:S02]  /*80e0*/  MOV R2, UR4 ;  /* 0x0000000400027c02 */ /* 0x000fc40008000f00 */
[----:B------:R-:W-:Y:S02]  /*80f0*/  SHF.R.S32.HI R3, RZ, 0x6, R3 ;  /* 0x00000006ff037819 */ /* 0x000fe40000011403 */
[----:B------:R-:W-:Y:S02]  /*8100*/  LOP3.LUT R2, R2, 0x2, RZ, 0xfc, !PT ;  /* 0x0000000202027812 */ /* 0x000fe400078efcff */
[----:B------:R-:W-:Y:S02]  /*8110*/  SHF.L.U32 R4, R3, 0x1, RZ ;  /* 0x0000000103047819 */ /* 0x000fe400000006ff */
[----:B------:R-:W-:-:S07]  /*8120*/  MOV R3, 0x1 ;  /* 0x0000000100037802 */ /* 0x000fce0000000f00 */
.L_x_94:
[----:B------:R-:W-:Y:S04]  /*8130*/  BSSY B1, `(.L_x_84) ;  /* 0x0000041000017945 */ /* 0x000fe80003800000 */
[----:B------:R-:W-:Y:S05]  /*8140*/  @!P3 BRA `(.L_x_85) ;  /* 0x0000000000fcb947 */ /* 0x000fea0003800000 */
[----:B------:R-:W1:Y:S01]  /*8150*/  S2R R6, SR_CgaCtaId ;  /* 0x0000000000067919 */ /* 0x000e620000008800 */
[----:B------:R-:W-:-:S04]  /*8160*/  MOV R5, 0x400 ;  /* 0x0000040000057802 */ /* 0x000fc80000000f00 */
[----:B-1----:R-:W-:Y:S02]  /*8170*/  LEA R7, R6, R5, 0x18 ;  /* 0x0000000506077211 */ /* 0x002fe400078ec0ff */
[----:B------:R-:W-:Y:S02]  /*8180*/  SHF.L.U32 R5, R3, 0x1f, RZ ;  /* 0x0000001f03057819 */ /* 0x000fe400000006ff */
[----:B------:R-:W-:-:S04]  /*8190*/  LEA R6, R0, R7, 0x3 ;  /* 0x0000000700067211 */ /* 0x000fc800078e18ff */
[----:B------:R-:W1:Y:S02]  /*81a0*/  SYNCS.PHASECHK.TRANS64.TRYWAIT P4, [R6+URZ+0x23028], R5 ;  /* 0x02302805060075a7 */ /* 0x000e64000808017f */
[----:B-1----:R-:W-:Y:S05]  /*81b0*/  @!P4 BRA `(.L_x_86) ;  /* 0x0000000c0000c947 */ /* 0x002fea0003800000 */
.L_x_105:
[----:B-1----:R-:W-:-:S04]  /*81c0*/  @P2 MOV R5, 0x5000 ;  /* 0x0000500000052802 */ /* 0x002fc80000000f00 */
[----:B------:R1:W-:Y:S02]  /*81d0*/  @P2 SYNCS.ARRIVE.TRANS64 RZ, [R6+URZ+0x23000], R5 ;  /* 0x0230000506ff29a7 */ /* 0x0003e4000800003f */
[----:B-1----:R-:W-:-:S04]  /*81e0*/  PRMT R5, R2, 0x9910, RZ ;  /* 0x0000991002057816 */ /* 0x002fc800000000ff */
[----:B------:R-:W-:-:S13]  /*81f0*/  ISETP.NE.AND P4, PT, R5, 0x2, PT ;  /* 0x000000020500780c */ /* 0x000fda0003f85270 */
[----:B------:R-:W-:Y:S05]  /*8200*/  @P4 BRA `(.L_x_87) ;  /* 0x0000000000044947 */ /* 0x000fea0003800000 */
[----:B------:R-:W-:Y:S01]  /*8210*/  BPT.TRAP 0x1 ;  /* 0x000000040000795c */ /* 0x000fe20000300000 */
.L_x_87:
[----:B------:R-:W-:Y:S05]  /*8220*/  @P0 BRA `(.L_x_88) ;  /* 0x0000000000040947 */ /* 0x000fea0003800000 */
[----:B------:R-:W-:Y:S01]  /*8230*/  BPT.TRAP 0x1 ;  /* 0x000000040000795c */ /* 0x000fe20000300000 */
.L_x_88:
[----:B------:R-:W-:Y:S01]  /*8240*/  IMAD R7, R0, 0x5000, R7 ;  /* 0x0000500000077824 */ /* 0x000fe200078e0207 */
[----:B------:R-:W-:Y:S01]  /*8250*/  R2UR UR49, R6 ;  /* 0x00000000063172ca */ /* 0x000fe200000e0000 */
[----:B------:R-:W-:Y:S01]  /*8260*/  ULDC.64 UR6, c[0x0][0x198] ;  /* 0x0000660000067ab9 */ /* 0x000fe20000000a00 */
[----:B------:R-:W-:Y:S01]  /*8270*/  R2UR UR51, R8 ;  /* 0x00000000083372ca */ /* 0x000fe200000e0000 */
[----:B------:R-:W-:Y:S01]  /*8280*/  UIADD3 UR6, UP0, UR6, 0x1f0, URZ ;  /* 0x000001f006067890 */ /* 0x000fe2000ff1e03f */
[----:B------:R-:W-:Y:S01]  /*8290*/  R2UR UR16, R7 ;  /* 0x00000000071072ca */ /* 0x000fe200000e0000 */
[----:B------:R-:W-:Y:S01]  /*82a0*/  UMOV UR8, 0x0 ;  /* 0x0000000000087882 */ /* 0x000fe20000000000 */
[----:B------:R-:W-:Y:S01]  /*82b0*/  UMOV UR9, 0x10000000 ;  /* 0x1000000000097882 */ /* 0x000fe20000000000 */
[----:B------:R-:W-:Y:S01]  /*82c0*/  UIADD3.X UR7, URZ, UR7, URZ, UP0, !UPT ;  /* 0x000000073f077290 */ /* 0x000fe200087fe43f */
[----:B------:R-:W-:Y:S01]  /*82d0*/  IADD3 R5, R0, 0x1, RZ ;  /* 0x0000000100057810 */ /* 0x000fe20007ffe0ff */
[----:B------:R-:W-:Y:S01]  /*82e0*/  UMOV UR50, URZ ;  /* 0x0000003f00327c82 */ /* 0x000fe20008000000 */
[----:B------:R-:W-:Y:S01]  /*82f0*/  UMOV UR42, 0x20 ;  /* 0x00000020002a7882 */ /* 0x000fe20000000000 */
[----:B------:R-:W-:Y:S01]  /*8300*/  UMOV UR44, UR52 ;  /* 0x00000034002c7c82 */ /* 0x000fe20008000000 */
[----:B------:R-:W-:Y:S01]  /*8310*/  UMOV UR45, UR53 ;  /* 0x00000035002d7c82 */ /* 0x000fe20008000000 */
[----:B------:R-:W-:Y:S01]  /*8320*/  UIADD3 UR49, UR49, 0x23000, URZ ;  /* 0x0002300031317890 */ /* 0x000fe2000fffe03f */
[----:B------:R-:W-:Y:S01]  /*8330*/  ISETP.NE.AND P4, PT, R5, 0x5, PT ;  /* 0x000000050500780c */ /* 0x000fe20003f85270 */
[----:B------:R-:W-:-:S02]  /*8340*/  USHF.L.U32 UR51, UR51, 0x6, URZ ;  /* 0x0000000633337899 */ /* 0x000fc4000800063f */
[----:B------:R-:W-:Y:S01]  /*8350*/  UIADD3 UR48, UR16, 0xa000, URZ ;  /* 0x0000a00010307890 */ /* 0x000fe2000fffe03f */
[----:B------:R-:W-:Y:S01]  /*8360*/  SEL R0, RZ, 0x1, P4 ;  /* 0x00000001ff007807 */ /* 0x000fe20002000000 */
[----:B------:R-:W-:Y:S02]  /*8370*/  UIADD3 UR40, UR16, 0xb000, URZ ;  /* 0x0000b00010287890 */ /* 0x000fe4000fffe03f */
[----:B------:R-:W-:Y:S01]  /*8380*/  UIADD3 UR32, UR16, 0xc000, URZ ;  /* 0x0000c00010207890 */ /* 0x000fe2000fffe03f */
[----:B------:R-:W-:Y:S01]  /*8390*/  LOP3.LUT R3, R3, R0, RZ, 0x3c, !PT ;  /* 0x0000000003037212 */ /* 0x000fe200078e3cff */
[----:B------:R-:W-:Y:S01]  /*83a0*/  UIADD3 UR24, UR16, 0xd000, URZ ;  /* 0x0000d00010187890 */ /* 0x000fe2000fffe03f */
[----:B------:R-:W-:Y:S01]  /*83b0*/  SEL R0, R5, RZ, P4 ;  /* 0x000000ff05007207 */ /* 0x000fe20002000000 */
        /* <DEDUP_REMOVED lines=24> */
.L_x_85:
[----:B------:R-:W-:Y:S05]  /*8540*/  BSYNC B1 ;  /* 0x0000000000017941 */ /* 0x000fea0003800000 */
.L_x_84:
[----:B------:R-:W-:Y:S01]  /*8550*/  ISETP.LT.OR P4, PT, R4, 0x4, !P3 ;  /* 0x000000040400780c */ /* 0x000fe20005f81670 */
[----:B------:R-:W-:-:S12]  /*8560*/  BSSY B1, `(.L_x_89) ;  /* 0x0000042000017945 */ /* 0x000fd80003800000 */
[----:B------:R-:W-:Y:S05]  /*8570*/  @P4 BRA `(.L_x_90) ;  /* 0x0000000400004947 */ /* 0x000fea0003800000 */
[----:B------:R-:W1:Y:S01]  /*8580*/  S2R R6, SR_CgaCtaId ;  /* 0x0000000000067919 */ /* 0x000e620000008800 */
[----:B------:R-:W-:Y:S02]  /*8590*/  MOV R5, 0x400 ;  /* 0x0000040000057802 */ /* 0x000fe40000000f00 */
[----:B------:R-:W-:Y:S02]  /*85a0*/  SHF.L.U32 R7, R3, 0x1f, RZ ;  /* 0x0000001f03077819 */ /* 0x000fe400000006ff */
[----:B-1----:R-:W-:-:S04]  /*85b0*/  LEA R5, R6, R5, 0x18 ;  /* 0x0000000506057211 */ /* 0x002fc800078ec0ff */
[----:B------:R-:W-:-:S04]  /*85c0*/  LEA R6, R0, R5, 0x3 ;  /* 0x0000000500067211 */ /* 0x000fc800078e18ff */
[----:B------:R-:W1:Y:S02]  /*85d0*/  SYNCS.PHASECHK.TRANS64.TRYWAIT P4, [R6+URZ+0x23028], R7 ;  /* 0x02302807060075a7 */ /* 0x000e64000808017f */
[----:B-1----:R-:W-:Y:S05]  /*85e0*/  @!P4 BRA `(.L_x_91) ;  /* 0x000000080008c947 */ /* 0x002fea0003800000 */
.L_x_106:
[----:B-1----:R-:W-:-:S04]  /*85f0*/  @P1 MOV R7, 0x5000 ;  /* 0x0000500000071802 */ /* 0x002fc80000000f00 */
[----:B------:R1:W-:Y:S02]  /*8600*/  @P1 SYNCS.ARRIVE.TRANS64 RZ, [R6+URZ+0x23000], R7 ;  /* 0x0230000706ff19a7 */ /* 0x0003e4000800003f */
[----:B-1----:R-:W-:-:S04]  /*8610*/  PRMT R7, R2, 0x9910, RZ ;  /* 0x0000991002077816 */ /* 0x002fc800000000ff */
[----:B------:R-:W-:-:S13]  /*8620*/  ISETP.NE.AND P4, PT, R7, 0x2, PT ;  /* 0x000000020700780c */ /* 0x000fda0003f85270 */
[----:B------:R-:W-:Y:S05]  /*8630*/  @P4 BRA `(.L_x_92) ;  /* 0x0000000000044947 */ /* 0x000fea0003800000 */
[----:B------:R-:W-:Y:S01]  /*8640*/  BPT.TRAP 0x1 ;  /* 0x000000040000795c */ /* 0x000fe20000300000 */
.L_x_92:
[----:B------:R-:W-:Y:S05]  /*8650*/  @P0 BRA `(.L_x_93) ;  /* 0x0000000000040947 */ /* 0x000fea0003800000 */
[----:B------:R-:W-:Y:S01]  /*8660*/  BPT.TRAP 0x1 ;  /* 0x000000040000795c */ /* 0x000fe20000300000 */
.L_x_93:
        /* <DEDUP_REMOVED lines=16> */
[----:B------:R-:W-:Y:S01]  /*8770*/  USHF.L.U32 UR51, UR51, 0x6, URZ ;  /* 0x0000000633337899 */ /* 0x000fe2000800063f */
[----:B------:R-:W-:Y:S01]  /*8780*/  IADD3 R8, R8, 0x1, RZ ;  /* 0x0000000108087810 */ /* 0x000fe20007ffe0ff */
[----:B------:R-:W-:Y:S01]  /*8790*/  UIADD3 UR48, UR16, 0xa000, URZ ;  /* 0x0000a00010307890 */ /* 0x000fe2000fffe03f */
[----:B------:R-:W-:Y:S01]  /*87a0*/  SEL R6, RZ, 0x1, P4 ;  /* 0x00000001ff067807 */ /* 0x000fe20002000000 */
[----:B------:R-:W-:Y:S01]  /*87b0*/  UIADD3 UR40, UR16, 0xb000, URZ ;  /* 0x0000b00010287890 */ /* 0x000fe2000fffe03f */
[----:B------:R-:W-:Y:S01]  /*87c0*/  SEL R0, R0, RZ, P4 ;  /* 0x000000ff00007207 */ /* 0x000fe20002000000 */
[----:B------:R-:W-:Y:S01]  /*87d0*/  UIADD3 UR32, UR16, 0xc000, URZ ;  /* 0x0000c00010207890 */ /* 0x000fe2000fffe03f */
[----:B------:R-:W-:Y:S01]  /*87e0*/  LOP3.LUT R3, R3, R6, RZ, 0x3c, !PT ;  /* 0x0000000603037212 */ /* 0x000fe200078e3cff */
[----:B------:R-:W-:-:S02]  /*87f0*/  UIADD3 UR24, UR16, 0xd000, URZ ;  /* 0x0000d00010187890 */ /* 0x000fc4000fffe03f */
        /* <DEDUP_REMOVED lines=24> */
.L_x_90:
[----:B------:R-:W-:Y:S05]  /*8980*/  BSYNC B1 ;  /* 0x0000000000017941 */ /* 0x000fea0003800000 */
.L_x_89:
[C---:B------:R-:W-:Y:S02]  /*8990*/  ISETP.GT.AND P4, PT, R4.reuse, 0x4, PT ;  /* 0x000000040400780c */ /* 0x040fe40003f84270 */
[----:B------:R-:W-:-:S11]  /*89a0*/  IADD3 R4, R4, -0x2, RZ ;  /* 0xfffffffe04047810 */ /* 0x000fd60007ffe0ff */
[----:B------:R-:W-:Y:S05]  /*89b0*/  @P4 BRA `(.L_x_94) ;  /* 0xfffffff400dc4947 */ /* 0x000fea000383ffff */
[----:B------:R-:W-:Y:S05]  /*89c0*/  BSYNC B0 ;  /* 0x0000000000007941 */ /* 0x000fea0003800000 */
.L_x_83:
[----:B------:R-:W-:Y:S05]  /*89d0*/  EXIT ;  /* 0x000000000000794d */ /* 0x000fea0003800000 */
.L_x_15:
[----:B--2---:R-:W-:-:S04]  /*89e0*/  MOV R3, UR8 ;  /* 0x0000000800037c02 */ /* 0x004fc80008000f00 */
[----:B------:R2:W3:Y:S03]  /*89f0*/  SYNCS.PHASECHK.TRANS64.TRYWAIT P1, [R3+URZ+0x23050], R0 ;  /* 0x02305000030075a7 */ /* 0x0004e6000802017f */
[----:B---3--:R-:W-:Y:S05]  /*8a00*/  @!P1 NANOSLEEP.SYNCS 0x989680 ;  /* 0x009896800000995d */ /* 0x008fea0003900000 */
[----:B------:R-:W3:Y:S02]  /*8a10*/  @!P1 SYNCS.PHASECHK.TRANS64 P1, [R3+URZ+0x23050], R0 ;  /* 0x02305000030095a7 */ /* 0x000ee4000802007f */
[----:B---3--:R-:W-:Y:S05]  /*8a20*/  @!P1 BRA `(.L_x_15) ;  /* 0xfffffffc00ec9947 */ /* 0x008fea000383ffff */
[----:B------:R-:W-:Y:S05]  /*8a30*/  BRA `(.L_x_95) ;  /* 0xffffff8000cc7947 */ /* 0x000fea000383ffff */
.L_x_17:
[----:B--2---:R-:W-:-:S04]  /*8a40*/  MOV R3, UR36 ;  /* 0x0000002400037c02 */ /* 0x004fc80008000f00 */
[----:B------:R2:W3:Y:S03]  /*8a50*/  SYNCS.PHASECHK.TRANS64.TRYWAIT P1, [R3+URZ+0x23000], R56 ;  /* 0x02300038030075a7 */ /* 0x0004e6000802017f */
[----:B---3--:R-:W-:Y:S05]  /*8a60*/  @!P1 NANOSLEEP.SYNCS 0x989680 ;  /* 0x009896800000995d */ /* 0x008fea0003900000 */
[----:B------:R-:W3:Y:S02]  /*8a70*/  @!P1 SYNCS.PHASECHK.TRANS64 P1, [R3+URZ+0x23000], R56 ;  /* 0x02300038030095a7 */ /* 0x000ee4000802007f */
[----:B---3--:R-:W-:Y:S05]  /*8a80*/  @!P1 BRA `(.L_x_17) ;  /* 0xfffffffc00ec9947 */ /* 0x008fea000383ffff */
[----:B------:R-:W-:Y:S05]  /*8a90*/  BRA `(.L_x_96) ;  /* 0xffffff8000d07947 */ /* 0x000fea000383ffff */
.L_x_18:
[----:B--2---:R-:W-:-:S04]  /*8aa0*/  MOV R3, UR5 ;  /* 0x0000000500037c02 */ /* 0x004fc80008000f00 */
[----:B------:R2:W3:Y:S03]  /*8ab0*/  SYNCS.PHASECHK.TRANS64.TRYWAIT P1, [R3+URZ], R0 ;  /* 0x00000000030075a7 */ /* 0x0004e6000802017f */
[----:B---3--:R-:W-:Y:S05]  /*8ac0*/  @!P1 NANOSLEEP.SYNCS 0x989680 ;  /* 0x009896800000995d */ /* 0x008fea0003900000 */
[----:B------:R-:W3:Y:S02]  /*8ad0*/  @!P1 SYNCS.PHASECHK.TRANS64 P1, [R3+URZ], R0 ;  /* 0x00000000030095a7 */ /* 0x000ee4000802007f */
[----:B---3--:R-:W-:Y:S05]  /*8ae0*/  @!P1 BRA `(.L_x_18) ;  /* 0xfffffffc00ec9947 */ /* 0x008fea000383ffff */
[----:B------:R-:W-:Y:S05]  /*8af0*/  BRA `(.L_x_97) ;  /* 0xffffff8000d47947 */ /* 0x000fea000383ffff */
.L_x_20:
[----:B-1----:R-:W-:-:S04]  /*8b00*/  MOV R5, UR36 ;  /* 0x0000002400057c02 */ /* 0x002fc80008000f00 */
[----:B------:R1:W2:Y:S03]  /*8b10*/  SYNCS.PHASECHK.TRANS64.TRYWAIT P1, [R5+URZ+0x23008], R56 ;  /* 0x02300838050075a7 */ /* 0x0002a6000802017f */
[----:B--2---:R-:W-:Y:S05]  /*8b20*/  @!P1 NANOSLEEP.SYNCS 0x989680 ;  /* 0x009896800000995d */ /* 0x004fea0003900000 */
[----:B------:R-:W2:Y:S02]  /*8b30*/  @!P1 SYNCS.PHASECHK.TRANS64 P1, [R5+URZ+0x23008], R56 ;  /* 0x02300838050095a7 */ /* 0x000ea4000802007f */
[----:B--2---:R-:W-:Y:S05]  /*8b40*/  @!P1 BRA `(.L_x_20) ;  /* 0xfffffffc00ec9947 */ /* 0x004fea000383ffff */
[----:B------:R-:W-:Y:S05]  /*8b50*/  BRA `(.L_x_98) ;  /* 0xffffff9800807947 */ /* 0x000fea000383ffff */
.L_x_25:
[----:B-1----:R-:W-:-:S04]  /*8b60*/  MOV R4, UR10 ;  /* 0x0000000a00047c02 */ /* 0x002fc80008000f00 */
[----:B------:R1:W2:Y:S03]  /*8b70*/  SYNCS.PHASECHK.TRANS64.TRYWAIT P2, [R4+URZ+0x23000], R3 ;  /* 0x02300003040075a7 */ /* 0x0002a6000804017f */
[----:B--2---:R-:W-:Y:S05]  /*8b80*/  @!P2 NANOSLEEP.SYNCS 0x989680 ;  /* 0x009896800000a95d */ /* 0x004fea0003900000 */
[----:B------:R-:W2:Y:S02]  /*8b90*/  @!P2 SYNCS.PHASECHK.TRANS64 P2, [R4+URZ+0x23000], R3 ;  /* 0x023000030400a5a7 */ /* 0x000ea4000804007f */
[----:B--2---:R-:W-:Y:S05]  /*8ba0*/  @!P2 BRA `(.L_x_25) ;  /* 0xfffffffc00eca947 */ /* 0x004fea000383ffff */
[----:B------:R-:W-:Y:S05]  /*8bb0*/  BRA `(.L_x_99) ;  /* 0xffffffa0006c7947 */ /* 0x000fea000383ffff */
.L_x_29:
[----:B-1----:R-:W-:-:S04]  /*8bc0*/  MOV R8, UR11 ;  /* 0x0000000b00087c02 */ /* 0x002fc80008000f00 */
[----:B------:R1:W2:Y:S03]  /*8bd0*/  SYNCS.PHASECHK.TRANS64.TRYWAIT P2, [R8+URZ+0x23000], R9 ;  /* 0x02300009080075a7 */ /* 0x0002a6000804017f */
[----:B--2---:R-:W-:Y:S05]  /*8be0*/  @!P2 NANOSLEEP.SYNCS 0x989680 ;  /* 0x009896800000a95d */ /* 0x004fea0003900000 */
[----:B------:R-:W2:Y:S02]  /*8bf0*/  @!P2 SYNCS.PHASECHK.TRANS64 P2, [R8+URZ+0x23000], R9 ;  /* 0x023000090800a5a7 */ /* 0x000ea4000804007f */
[----:B--2---:R-:W-:Y:S05]  /*8c00*/  @!P2 BRA `(.L_x_29) ;  /* 0xfffffffc00eca947 */ /* 0x004fea000383ffff */
[----:B------:R-:W-:Y:S05]  /*8c10*/  BRA `(.L_x_28) ;  /* 0xffffffb800bc7947 */ /* 0x000fea000383ffff */
.L_x_45:
[----:B-1----:R-:W-:-:S04]  /*8c20*/  MOV R3, UR4 ;  /* 0x0000000400037c02 */ /* 0x002fc80008000f00 */
[----:B------:R1:W2:Y:S03]  /*8c30*/  SYNCS.PHASECHK.TRANS64.TRYWAIT P0, [R3+URZ+0x23098], R0 ;  /* 0x02309800030075a7 */ /* 0x0002a6000800017f */
[----:B--2---:R-:W-:Y:S05]  /*8c40*/  @!P0 NANOSLEEP.SYNCS 0x989680 ;  /* 0x009896800000895d */ /* 0x004fea0003900000 */
[----:B------:R-:W2:Y:S02]  /*8c50*/  @!P0 SYNCS.PHASECHK.TRANS64 P0, [R3+URZ+0x23098], R0 ;  /* 0x02309800030085a7 */ /* 0x000ea4000800007f */
[----:B--2---:R-:W-:Y:S05]  /*8c60*/  @!P0 BRA `(.L_x_45) ;  /* 0xfffffffc00ec8947 */ /* 0x004fea000383ffff */
[----:B------:R-:W-:Y:S05]  /*8c70*/  BRA `(.L_x_100) ;  /* 0xffffffc800f07947 */ /* 0x000fea000383ffff */
.L_x_65:
[----:B--2---:R2:W4:Y:S02]  /*8c80*/  SYNCS.PHASECHK.TRANS64.TRYWAIT P0, [R3+URZ+0x23060], R2 ;  /* 0x02306002030075a7 */ /* 0x004524000800017f */
[----:B----4-:R-:W-:Y:S05]  /*8c90*/  @!P0 NANOSLEEP.SYNCS 0x989680 ;  /* 0x009896800000895d */ /* 0x010fea0003900000 */
[----:B------:R-:W4:Y:S02]  /*8ca0*/  @!P0 SYNCS.PHASECHK.TRANS64 P0, [R3+URZ+0x23060], R2 ;  /* 0x02306002030085a7 */ /* 0x000f24000800007f */
[----:B----4-:R-:W-:Y:S05]  /*8cb0*/  @!P0 BRA `(.L_x_65) ;  /* 0xfffffffc00f08947 */ /* 0x010fea000383ffff */
[----:B------:R-:W-:Y:S05]  /*8cc0*/  BRA `(.L_x_101) ;  /* 0xffffffe000f47947 */ /* 0x000fea000383ffff */
.L_x_70:
[----:B-1----:R1:W2:Y:S02]  /*8cd0*/  SYNCS.PHASECHK.TRANS64.TRYWAIT P0, [R0+URZ+0x23028], R5 ;  /* 0x02302805000075a7 */ /* 0x0022a4000800017f */
[----:B--2---:R-:W-:Y:S05]  /*8ce0*/  @!P0 NANOSLEEP.SYNCS 0x989680 ;  /* 0x009896800000895d */ /* 0x004fea0003900000 */
[----:B------:R-:W2:Y:S02]  /*8cf0*/  @!P0 SYNCS.PHASECHK.TRANS64 P0, [R0+URZ+0x23028], R5 ;  /* 0x02302805000085a7 */ /* 0x000ea4000800007f */
[----:B--2---:R-:W-:Y:S05]  /*8d00*/  @!P0 BRA `(.L_x_70) ;  /* 0xfffffffc00f08947 */ /* 0x004fea000383ffff */
[----:B------:R-:W-:Y:S05]  /*8d10*/  BRA `(.L_x_102) ;  /* 0xffffffe400e07947 */ /* 0x000fea000383ffff */
.L_x_75:
[----:B-1----:R1:W2:Y:S02]  /*8d20*/  SYNCS.PHASECHK.TRANS64.TRYWAIT P0, [R4+URZ+0x23060], R5 ;  /* 0x02306005040075a7 */ /* 0x0022a4000800017f */
[----:B--2---:R-:W-:Y:S05]  /*8d30*/  @!P0 NANOSLEEP.SYNCS 0x989680 ;  /* 0x009896800000895d */ /* 0x004fea0003900000 */
[----:B------:R-:W2:Y:S02]  /*8d40*/  @!P0 SYNCS.PHASECHK.TRANS64 P0, [R4+URZ+0x23060], R5 ;  /* 0x02306005040085a7 */ /* 0x000ea4000800007f */
[----:B--2---:R-:W-:Y:S05]  /*8d50*/  @!P0 BRA `(.L_x_75) ;  /* 0xfffffffc00f08947 */ /* 0x004fea000383ffff */
[----:B------:R-:W-:Y:S05]  /*8d60*/  BRA `(.L_x_103) ;  /* 0xffffffe800cc7947 */ /* 0x000fea000383ffff */
.L_x_80:
[----:B-1----:R1:W2:Y:S02]  /*8d70*/  SYNCS.PHASECHK.TRANS64.TRYWAIT P0, [R3+URZ+0x23028], R4 ;  /* 0x02302804030075a7 */ /* 0x0022a4000800017f */
[----:B--2---:R-:W-:Y:S05]  /*8d80*/  @!P0 NANOSLEEP.SYNCS 0x989680 ;  /* 0x009896800000895d */ /* 0x004fea0003900000 */
[----:B------:R-:W2:Y:S02]  /*8d90*/  @!P0 SYNCS.PHASECHK.TRANS64 P0, [R3+URZ+0x23028], R4 ;  /* 0x02302804030085a7 */ /* 0x000ea4000800007f */
[----:B--2---:R-:W-:Y:S05]  /*8da0*/  @!P0 BRA `(.L_x_80) ;  /* 0xfffffffc00f08947 */ /* 0x004fea000383ffff */
[----:B------:R-:W-:Y:S05]  /*8db0*/  BRA `(.L_x_104) ;  /* 0xffffffec00c47947 */ /* 0x000fea000383ffff */
.L_x_86:
[----:B-1----:R1:W2:Y:S02]  /*8dc0*/  SYNCS.PHASECHK.TRANS64.TRYWAIT P4, [R6+URZ+0x23028], R5 ;  /* 0x02302805060075a7 */ /* 0x0022a4000808017f */
[----:B--2---:R-:W-:Y:S05]  /*8dd0*/  @!P4 NANOSLEEP.SYNCS 0x989680 ;  /* 0x009896800000c95d */ /* 0x004fea0003900000 */
[----:B------:R-:W2:Y:S02]  /*8de0*/  @!P4 SYNCS.PHASECHK.TRANS64 P4, [R6+URZ+0x23028], R5 ;  /* 0x023028050600c5a7 */ /* 0x000ea4000808007f */
[----:B--2---:R-:W-:Y:S05]  /*8df0*/  @!P4 BRA `(.L_x_86) ;  /* 0xfffffffc00f0c947 */ /* 0x004fea000383ffff */
[----:B------:R-:W-:Y:S05]  /*8e00*/  BRA `(.L_x_105) ;  /* 0xfffffff000ec7947 */ /* 0x000fea000383ffff */
.L_x_91:
[----:B-1----:R1:W2:Y:S02]  /*8e10*/  SYNCS.PHASECHK.TRANS64.TRYWAIT P4, [R6+URZ+0x23028], R7 ;  /* 0x02302807060075a7 */ /* 0x0022a4000808017f */
[----:B--2---:R-:W-:Y:S05]  /*8e20*/  @!P4 NANOSLEEP.SYNCS 0x989680 ;  /* 0x009896800000c95d */ /* 0x004fea0003900000 */
[----:B------:R-:W2:Y:S02]  /*8e30*/  @!P4 SYNCS.PHASECHK.TRANS64 P4, [R6+URZ+0x23028], R7 ;  /* 0x023028070600c5a7 */ /* 0x000ea4000808007f */
[----:B--2---:R-:W-:Y:S05]  /*8e40*/  @!P4 BRA `(.L_x_91) ;  /* 0xfffffffc00f0c947 */ /* 0x004fea000383ffff */
[----:B------:R-:W-:Y:S05]  /*8e50*/  BRA `(.L_x_106) ;  /* 0xfffffff400e47947 */ /* 0x000fea000383ffff */
        .weak           $__internal_0_$__cuda_sm20_rcp_rn_f32_slowpath
        .type           $__internal_0_$__cuda_sm20_rcp_rn_f32_slowpath,@function
        .size           $__internal_0_$__cuda_sm20_rcp_rn_f32_slowpath,(.L_x_112 - $__internal_0_$__cuda_sm20_rcp_rn_f32_slowpath)
$__internal_0_$__cuda_sm20_rcp_rn_f32_slowpath:
[----:B------:R-:W-:Y:S01]  /*8e60*/  SHF.L.U32 R0, R2, 0x1, RZ ;  /* 0x0000000102007819 */ /* 0x000fe200000006ff */
[----:B------:R-:W-:Y:S03]  /*8e70*/  BSSY B2, `(.L_x_107) ;  /* 0x0000030000027945 */ /* 0x000fe60003800000 */
[----:B------:R-:W-:-:S04]  /*8e80*/  SHF.R.U32.HI R16, RZ, 0x18, R0 ;  /* 0x00000018ff107819 */ /* 0x000fc80000011600 */
[----:B------:R-:W-:-:S13]  /*8e90*/  ISETP.NE.U32.AND P0, PT, R16, RZ, PT ;  /* 0x000000ff1000720c */ /* 0x000fda0003f05070 */
[----:B------:R-:W-:Y:S05]  /*8ea0*/  @P0 BRA `(.L_x_108) ;  /* 0x0000000000280947 */ /* 0x000fea0003800000 */
[----:B------:R-:W-:-:S04]  /*8eb0*/  SHF.L.U32 R0, R2, 0x1, RZ ;  /* 0x0000000102007819 */ /* 0x000fc800000006ff */
[----:B------:R-:W-:-:S13]  /*8ec0*/  ISETP.NE.AND P0, PT, R0, RZ, PT ;  /* 0x000000ff0000720c */ /* 0x000fda0003f05270 */
[----:B------:R-:W-:Y:S01]  /*8ed0*/  @P0 FFMA R6, R2, 1.84467440737095516160e+19, RZ ;  /* 0x5f80000002060823 */ /* 0x000fe200000000ff */
[----:B------:R-:W-:Y:S08]  /*8ee0*/  @!P0 MUFU.RCP R5, R2 ;  /* 0x0000000200058308 */ /* 0x000ff00000001000 */
[----:B------:R-:W1:Y:S02]  /*8ef0*/  @P0 MUFU.RCP R7, R6 ;  /* 0x0000000600070308 */ /* 0x000e640000001000 */
[----:B-1----:R-:W-:-:S04]  /*8f00*/  @P0 FFMA R0, R6, R7, -1 ;  /* 0xbf80000006000423 */ /* 0x002fc80000000007 */
[----:B------:R-:W-:-:S04]  /*8f10*/  @P0 FADD.FTZ R0, -R0, -RZ ;  /* 0x800000ff00000221 */ /* 0x000fc80000010100 */
[----:B------:R-:W-:-:S04]  /*8f20*/  @P0 FFMA R0, R7, R0, R7 ;  /* 0x0000000007000223 */ /* 0x000fc80000000007 */
[----:B------:R-:W-:Y:S01]  /*8f30*/  @P0 FFMA R5, R0, 1.84467440737095516160e+19, RZ ;  /* 0x5f80000000050823 */ /* 0x000fe200000000ff */
[----:B------:R-:W-:Y:S06]  /*8f40*/  BRA `(.L_x_109) ;  /* 0x0000000000887947 */ /* 0x000fec0003800000 */
.L_x_108:
[----:B------:R-:W-:-:S04]  /*8f50*/  IADD3 R17, R16, -0xfd, RZ ;  /* 0xffffff0310117810 */ /* 0x000fc80007ffe0ff */
[----:B------:R-:W-:-:S13]  /*8f60*/  ISETP.GT.U32.AND P0, PT, R17, 0x1, PT ;  /* 0x000000011100780c */ /* 0x000fda0003f04070 */
[----:B------:R-:W-:Y:S05]  /*8f70*/  @P0 BRA `(.L_x_110) ;  /* 0x0000000000780947 */ /* 0x000fea0003800000 */
[----:B------:R-:W-:Y:S02]  /*8f80*/  LOP3.LUT R0, R2, 0x7fffff, RZ, 0xc0, !PT ;  /* 0x007fffff02007812 */ /* 0x000fe400078ec0ff */
[----:B------:R-:W-:Y:S02]  /*8f90*/  MOV R12, 0x3 ;  /* 0x00000003000c7802 */ /* 0x000fe40000000f00 */
[----:B------:R-:W-:Y:S02]  /*8fa0*/  LOP3.LUT R0, R0, 0x3f800000, RZ, 0xfc, !PT ;  /* 0x3f80000000007812 */ /* 0x000fe400078efcff */
[----:B------:R-:W-:Y:S02]  /*8fb0*/  SHF.L.U32 R12, R12, R17, RZ ;  /* 0x000000110c0c7219 */ /* 0x000fe400000006ff */
[----:B------:R-:W1:Y:S02]  /*8fc0*/  MUFU.RCP R5, R0 ;  /* 0x0000000000057308 */ /* 0x000e640000001000 */
[----:B-1----:R-:W-:-:S04]  /*8fd0*/  FFMA R6, R0, R5, -1 ;  /* 0xbf80000000067423 */ /* 0x002fc80000000005 */
[----:B------:R-:W-:-:S04]  /*8fe0*/  FADD.FTZ R6, -R6, -RZ ;  /* 0x800000ff06067221 */ /* 0x000fc80000010100 */
[CCC-:B------:R-:W-:Y:S01]  /*8ff0*/  FFMA.RM R7, R5.reuse, R6.reuse, R5.reuse ;  /* 0x0000000605077223 */ /* 0x1c0fe20000004005 */
[----:B------:R-:W-:-:S04]  /*9000*/  FFMA.RP R6, R5, R6, R5 ;  /* 0x0000000605067223 */ /* 0x000fc80000008005 */
[C---:B------:R-:W-:Y:S02]  /*9010*/  LOP3.LUT R5, R7.reuse, 0x7fffff, RZ, 0xc0, !PT ;  /* 0x007fffff07057812 */ /* 0x040fe400078ec0ff */
[----:B------:R-:W-:Y:S02]  /*9020*/  FSETP.NEU.FTZ.AND P0, PT, R7, R6, PT ;  /* 0x000000060700720b */ /* 0x000fe40003f1d000 */
[----:B------:R-:W-:Y:S02]  /*9030*/  LOP3.LUT R5, R5, 0x800000, RZ, 0xfc, !PT ;  /* 0x0080000005057812 */ /* 0x000fe400078efcff */
[----:B------:R-:W-:Y:S02]  /*9040*/  SEL R6, RZ, 0xffffffff, !P0 ;  /* 0xffffffffff067807 */ /* 0x000fe40004000000 */
[----:B------:R-:W-:Y:S02]  /*9050*/  LOP3.LUT R12, R12, R5, RZ, 0xc0, !PT ;  /* 0x000000050c0c7212 */ /* 0x000fe400078ec0ff */
[----:B------:R-:W-:-:S02]  /*9060*/  IADD3 R6, -R6, RZ, RZ ;  /* 0x000000ff06067210 */ /* 0x000fc40007ffe1ff */
[-C--:B------:R-:W-:Y:S02]  /*9070*/  SHF.R.U32.HI R12, RZ, R17.reuse, R12 ;  /* 0x00000011ff0c7219 */ /* 0x080fe4000001160c */
[----:B------:R-:W-:Y:S02]  /*9080*/  LOP3.LUT P1, RZ, R6, R17, R5, 0xf8, !PT ;  /* 0x0000001106ff7212 */ /* 0x000fe4000782f805 */
[C---:B------:R-:W-:Y:S02]  /*9090*/  LOP3.LUT P0, RZ, R12.reuse, 0x1, RZ, 0xc0, !PT ;  /* 0x000000010cff7812 */ /* 0x040fe4000780c0ff */
[----:B------:R-:W-:-:S04]  /*90a0*/  LOP3.LUT P2, RZ, R12, 0x2, RZ, 0xc0, !PT ;  /* 0x000000020cff7812 */ /* 0x000fc8000784c0ff */
[----:B------:R-:W-:Y:S02]  /*90b0*/  PLOP3.LUT P0, PT, P0, P1, P2, 0xe0, 0x0 ;  /* 0x000000000000781c */ /* 0x000fe40000703c20 */
[----:B------:R-:W-:Y:S02]  /*90c0*/  LOP3.LUT P1, RZ, R2, 0x7fffff, RZ, 0xc0, !PT ;  /* 0x007fffff02ff7812 */ /* 0x000fe4000782c0ff */
[----:B------:R-:W-:-:S04]  /*90d0*/  SEL R0, RZ, 0x1, !P0 ;  /* 0x00000001ff007807 */ /* 0x000fc80004000000 */
[----:B------:R-:W-:-:S04]  /*90e0*/  IADD3 R0, -R0, RZ, RZ ;  /* 0x000000ff00007210 */ /* 0x000fc80007ffe1ff */
[----:B------:R-:W-:Y:S02]  /*90f0*/  ISETP.GE.AND P0, PT, R0, RZ, PT ;  /* 0x000000ff0000720c */ /* 0x000fe40003f06270 */
[----:B------:R-:W-:-:S04]  /*9100*/  IADD3 R0, R16, -0xfc, RZ ;  /* 0xffffff0410007810 */ /* 0x000fc80007ffe0ff */
[----:B------:R-:W-:-:S07]  /*9110*/  SHF.R.U32.HI R5, RZ, R0, R5 ;  /* 0x00000000ff057219 */ /* 0x000fce0000011605 */
[----:B------:R-:W-:-:S04]  /*9120*/  @!P0 IADD3 R5, R5, 0x1, RZ ;  /* 0x0000000105058810 */ /* 0x000fc80007ffe0ff */
[----:B------:R-:W-:-:S04]  /*9130*/  @!P1 SHF.L.U32 R5, R5, 0x1, RZ ;  /* 0x0000000105059819 */ /* 0x000fc800000006ff */
[----:B------:R-:W-:Y:S01]  /*9140*/  LOP3.LUT R5, R5, 0x80000000, R2, 0xf8, !PT ;  /* 0x8000000005057812 */ /* 0x000fe200078ef802 */
[----:B------:R-:W-:Y:S06]  /*9150*/  BRA `(.L_x_109) ;  /* 0x0000000000047947 */ /* 0x000fec0003800000 */
.L_x_110:
[----:B------:R1:W2:Y:S02]  /*9160*/  MUFU.RCP R5, R2 ;  /* 0x0000000200057308 */ /* 0x0002a40000001000 */
.L_x_109:
[----:B------:R-:W-:Y:S05]  /*9170*/  BSYNC B2 ;  /* 0x0000000000027941 */ /* 0x000fea0003800000 */
.L_x_107:
[----:B------:R-:W-:Y:S02]  /*9180*/  MOV R6, R13 ;  /* 0x0000000d00067202 */ /* 0x000fe40000000f00 */
[----:B------:R-:W-:-:S04]  /*9190*/  MOV R7, 0x0 ;  /* 0x0000000000077802 */ /* 0x000fc80000000f00 */
[----:B-12---:R-:W-:Y:S05]  /*91a0*/  RET.REL.NODEC R6 `(_ZN7cutlass13device_kernelINS_4fmha6kernel28FmhaKernelTmaWarpSpecializedINS1_10collective30FmhaMainloopTmaWarpSpecializedINS_6half_tEffN4cute5tupleIJNS7_1CILi128EEENS9_ILi64EEENS9_ILi160EEEEEENS8_IJiNS9_ILi1EEENS8_IJiiEEEEEESG_SG_NS4_13DefaultFusionEJEEENS4_15FmhaFwdEpilogueIS6_fNS8_IJSB_SC_SB_EEEEENS2_23IndividualTileSchedulerEJEEEEEvNT_6ParamsE) ;  /* 0xffffff6c06947950 */ /* 0x006fea0003c3ffff */
.L_x_111:
[----:B------:R-:W-:-:S00]  /*91b0*/  BRA `(.L_x_111) ;  /* 0xfffffffc00fc7947 */ /* 0x000fc0000383ffff */
[----:B------:R-:W-:-:S00]  /*91c0*/  NOP ;  /* 0x0000000000007918 */ /* 0x000fc00000000000 */
        /* <DEDUP_REMOVED lines=11> */
.L_x_112:


//--------------------- .nv.global.init           --------------------------
	.section	.nv.global.init,"aw",@progbits
.nv.global.init:
	.type		$str$24,@object
	.size		$str$24,($str$25 - $str$24)
$str$24:
        /*0000*/ 	.byte	0x28, 0x61, 0x64, 0x64, 0x72, 0x65, 0x73, 0x73, 0x20, 0x26, 0x20, 0x6d, 0x61, 0x73, 0x6b, 0x29
        /*0010*/ 	.byte	0x20, 0x3d, 0x3d, 0x20, 0x30, 0x00
	.type		$str$25,@object
	.size		$str$25,(__unnamed_1 - $str$25)
$str$25:
        /*0016*/ 	.byte	0x2f, 0x74, 0x6d, 0x70, 0x2f, 0x63, 0x75, 0x74, 0x6c, 0x61, 0x73, 0x73, 0x5f, 0x73, 0x77, 0x65
        /*0026*/ 	.byte	0x65, 0x70, 0x5f, 0x73, 0x72, 0x63, 0x2f, 0x69, 0x6e, 0x63, 0x6c, 0x75, 0x64, 0x65, 0x2f, 0x63
        /*0036*/ 	.byte	0x75, 0x74, 0x65, 0x2f, 0x70, 0x6f, 0x69, 0x6e, 0x74, 0x65, 0x72, 0x5f, 0x66, 0x6c, 0x61, 0x67
        /*0046*/ 	.byte	0x67, 0x65, 0x64, 0x2e, 0x68, 0x70, 0x70, 0x00
	.type		__unnamed_1,@object
	.size		__unnamed_1,(__unnamed_2 - __unnamed_1)
__unnamed_1:
        /*004e*/ 	.byte	0x61, 0x75, 0x74, 0x6f, 0x20, 0x63, 0x75, 0x74, 0x65, 0x3a, 0x3a, 0x61, 0x73, 0x5f, 0x70, 0x6f
        /* <DEDUP_REMOVED lines=27> */
        /*020e*/ 	.byte	0x3e, 0x3e, 0x3e, 0x3e, 0x3e, 0x5d, 0x00
	.type		__unnamed_2,@object
	.size		__unnamed_2,(.L_1 - __unnamed_2)
__unnamed_2:
        /* <DEDUP_REMOVED lines=29> */
.L_1:


//--------------------- .nv.shared._ZN7cutlass13device_kernelINS_4fmha6kernel28FmhaKernelTmaWarpSpecializedINS1_10collective30FmhaMainloopTmaWarpSpecializedINS_6half_tEffN4cute5tupleIJNS7_1CILi128EEENS9_ILi64EEENS9_ILi160EEEEEENS8_IJiNS9_ILi1EEENS8_IJiiEEEEEESG_SG_NS4_13DefaultFusionEJEEENS4_15FmhaFwdEpilogueIS6_fNS8_IJSB_SC_SB_EEEEENS2_23IndividualTileSchedulerEJEEEEEvNT_6ParamsE --------------------------
	.section	.nv.shared._ZN7cutlass13device_kernelINS_4fmha6kernel28FmhaKernelTmaWarpSpecializedINS1_10collective30FmhaMainloopTmaWarpSpecializedINS_6half_tEffN4cute5tupleIJNS7_1CILi128EEENS9_ILi64EEENS9_ILi160EEEEEENS8_IJiNS9_ILi1EEENS8_IJiiEEEEEESG_SG_NS4_13DefaultFusionEJEEENS4_15FmhaFwdEpilogueIS6_fNS8_IJSB_SC_SB_EEEEENS2_23IndividualTileSchedulerEJEEEEEvNT_6ParamsE,"aw",@nobits
	.sectionflags	@""
	.align	16
	.zero		1024


//--------------------- .nv.shared.reserved.0     --------------------------
	.section	.nv.shared.reserved.0,"aw",@nobits
	.weak		__nv_reservedSMEM_offset_0_alias
	.size		__nv_reservedSMEM_offset_0_alias, 0, 0
	.other		__nv_reservedSMEM_offset_0_alias,@"STO_CUDA_RESERVED_SHARED STV_DEFAULT"
__nv_reservedSMEM_offset_0_alias:
	.zero		0


//--------------------- .nv.global                --------------------------
	.section	.nv.global,"aw",@nobits
.nv.global:
	.type		_ZN39_INTERNAL_0f96a9e9_4_k_cu_44459d71_27934cute1_E,@object
	.size		_ZN39_INTERNAL_0f96a9e9_4_k_cu_44459d71_27934cute1_E,(_ZN39_INTERNAL_0f96a9e9_4_k_cu_44459d71_27934cuda3std3__45__cpo6cbeginE - _ZN39_INTERNAL_0f96a9e9_4_k_cu_44459d71_27934cute1_E)
_ZN39_INTERNAL_0f96a9e9_4_k_cu_44459d71_27934cute1_E:
	.zero		1
	.type		_ZN39_INTERNAL_0f96a9e9_4_k_cu_44459d71_27934cuda3std3__45__cpo6cbeginE,@object
	.size		_ZN39_INTERNAL_0f96a9e9_4_k_cu_44459d71_27934cuda3std3__45__cpo6cbeginE,(_ZN39_INTERNAL_0f96a9e9_4_k_cu_44459d71_27934cuda3std3__48in_placeE - _ZN39_INTERNAL_0f96a9e9_4_k_cu_44459d71_27934cuda3std3__45__cpo6cbeginE)
_ZN39_INTERNAL_0f96a9e9_4_k_cu_44459d71_27934cuda3std3__45__cpo6cbeginE:
	.zero		1
	.type		_ZN39_INTERNAL_0f96a9e9_4_k_cu_44459d71_27934cuda3std3__48in_placeE,@object
	.size		_ZN39_INTERNAL_0f96a9e9_4_k_cu_44459d71_27934cuda3std3__48in_placeE,(_ZN39_INTERNAL_0f96a9e9_4_k_cu_44459d71_27934cuda3std6ranges3__45__cpo9iter_moveE - _ZN39_INTERNAL_0f96a9e9_4_k_cu_44459d71_27934cuda3std3__48in_placeE)
_ZN39_INTERNAL_0f96a9e9_4_k_cu_44459d71_27934cuda3std3__48in_placeE:
	.zero		1
	.type		_ZN39_INTERNAL_0f96a9e9_4_k_cu_44459d71_27934cuda3std6ranges3__45__cpo9iter_moveE,@object
	.size		_ZN39_INTERNAL_0f96a9e9_4_k_cu_44459d71_27934cuda3std6ranges3__45__cpo9iter_moveE,(_ZN39_INTERNAL_0f96a9e9_4_k_cu_44459d71_27934cuda3std3__45__cpo5beginE - _ZN39_INTERNAL_0f96a9e9_4_k_cu_44459d71_27934cuda3std6ranges3__45__cpo9iter_moveE)
_ZN39_INTERNAL_0f96a9e9_4_k_cu_44459d71_27934cuda3std6ranges3__45__cpo9iter_moveE:
	.zero		1
	.type		_ZN39_INTERNAL_0f96a9e9_4_k_cu_44459d71_27934cuda3std3__45__cpo5beginE,@object
	.size		_ZN39_INTERNAL_0f96a9e9_4_k_cu_44459d71_27934cuda3std3__45__cpo5beginE,(_ZN39_INTERNAL_0f96a9e9_4_k_cu_44459d71_27934cuda3std3__441_GLOBAL__N__0f96a9e9_4_k_cu_44459d71_27936ignoreE - _ZN39_INTERNAL_0f96a9e9_4_k_cu_44459d71_27934cuda3std3__45__cpo5beginE)
_ZN39_INTERNAL_0f96a9e9_4_k_cu_44459d71_27934cuda3std3__45__cpo5beginE:
	.zero		1
	.type		_ZN39_INTERNAL_0f96a9e9_4_k_cu_44459d71_27934cuda3std3__441_GLOBAL__N__0f96a9e9_4_k_cu_44459d71_27936ignoreE,@object
	.size		_ZN39_INTERNAL_0f96a9e9_4_k_cu_44459d71_27934cuda3std3__441_GLOBAL__N__0f96a9e9_4_k_cu_44459d71_27936ignoreE,(_ZN39_INTERNAL_0f96a9e9_4_k_cu_44459d71_27934cute7productE - _ZN39_INTERNAL_0f96a9e9_4_k_cu_44459d71_27934cuda3std3__441_GLOBAL__N__0f96a9e9_4_k_cu_44459d71_27936ignoreE)
_ZN39_INTERNAL_0f96a9e9_4_k_cu_44459d71_27934cuda3std3__441_GLOBAL__N__0f96a9e9_4_k_cu_44459d71_27936ignoreE:
	.zero		1
	.type		_ZN39_INTERNAL_0f96a9e9_4_k_cu_44459d71_27934cute7productE,@object
	.size		_ZN39_INTERNAL_0f96a9e9_4_k_cu_44459d71_27934cute7productE,(_ZN39_INTERNAL_0f96a9e9_4_k_cu_44459d71_27934cuda3std3__45__cpo3endE - _ZN39_INTERNAL_0f96a9e9_4_k_cu_44459d71_27934cute7productE)
_ZN39_INTERNAL_0f96a9e9_4_k_cu_44459d71_27934cute7productE:
	.zero		1
	.type		_ZN39_INTERNAL_0f96a9e9_4_k_cu_44459d71_27934cuda3std3__45__cpo3endE,@object
	.size		_ZN39_INTERNAL_0f96a9e9_4_k_cu_44459d71_27934cuda3std3__45__cpo3endE,(_ZN39_INTERNAL_0f96a9e9_4_k_cu_44459d71_27934cuda3std3__419piecewise_constructE - _ZN39_INTERNAL_0f96a9e9_4_k_cu_44459d71_27934cuda3std3__45__cpo3endE)
_ZN39_INTERNAL_0f96a9e9_4_k_cu_44459d71_27934cuda3std3__45__cpo3endE:
	.zero		1
	.type		_ZN39_INTERNAL_0f96a9e9_4_k_cu_44459d71_27934cuda3std3__419piecewise_constructE,@object
	.size		_ZN39_INTERNAL_0f96a9e9_4_k_cu_44459d71_27934cuda3std3__419piecewise_constructE,(_ZN39_INTERNAL_0f96a9e9_4_k_cu_44459d71_27934cuda3std3__45__cpo4cendE - _ZN39_INTERNAL_0f96a9e9_4_k_cu_44459d71_27934cuda3std3__419piecewise_constructE)
_ZN39_INTERNAL_0f96a9e9_4_k_cu_44459d71_27934cuda3std3__419piecewise_constructE:
	.zero		1
	.type		_ZN39_INTERNAL_0f96a9e9_4_k_cu_44459d71_27934cuda3std3__45__cpo4cendE,@object
	.size		_ZN39_INTERNAL_0f96a9e9_4_k_cu_44459d71_27934cuda3std3__45__cpo4cendE,(_ZN39_INTERNAL_0f96a9e9_4_k_cu_44459d71_27934cuda3std6ranges3__45__cpo4swapE - _ZN39_INTERNAL_0f96a9e9_4_k_cu_44459d71_27934cuda3std3__45__cpo4cendE)
_ZN39_INTERNAL_0f96a9e9_4_k_cu_44459d71_27934cuda3std3__45__cpo4cendE:
	.zero		1
	.type		_ZN39_INTERNAL_0f96a9e9_4_k_cu_44459d71_27934cuda3std6ranges3__45__cpo4swapE,@object
	.size		_ZN39_INTERNAL_0f96a9e9_4_k_cu_44459d71_27934cuda3std6ranges3__45__cpo4swapE,(.L_9 - _ZN39_INTERNAL_0f96a9e9_4_k_cu_44459d71_27934cuda3std6ranges3__45__cpo4swapE)
_ZN39_INTERNAL_0f96a9e9_4_k_cu_44459d71_27934cuda3std6ranges3__45__cpo4swapE:
	.zero		1
.L_9:


//--------------------- .nv.constant0._ZN7cutlass13device_kernelINS_4fmha6kernel28FmhaKernelTmaWarpSpecializedINS1_10collective30FmhaMainloopTmaWarpSpecializedINS_6half_tEffN4cute5tupleIJNS7_1CILi128EEENS9_ILi64EEENS9_ILi160EEEEEENS8_IJiNS9_ILi1EEENS8_IJiiEEEEEESG_SG_NS4_13DefaultFusionEJEEENS4_15FmhaFwdEpilogueIS6_fNS8_IJSB_SC_SB_EEEEENS2_23IndividualTileSchedulerEJEEEEEvNT_6ParamsE --------------------------
	.section	.nv.constant0._ZN7cutlass13device_kernelINS_4fmha6kernel28FmhaKernelTmaWarpSpecializedINS1_10collective30FmhaMainloopTmaWarpSpecializedINS_6half_tEffN4cute5tupleIJNS7_1CILi128EEENS9_ILi64EEENS9_ILi160EEEEEENS8_IJiNS9_ILi1EEENS8_IJiiEEEEEESG_SG_NS4_13DefaultFusionEJEEENS4_15FmhaFwdEpilogueIS6_fNS8_IJSB_SC_SB_EEEEENS2_23IndividualTileSchedulerEJEEEEEvNT_6ParamsE,"a",@progbits
	.sectionflags	@""
	.align	4
.nv.constant0._ZN7cutlass13device_kernelINS_4fmha6kernel28FmhaKernelTmaWarpSpecializedINS1_10collective30FmhaMainloopTmaWarpSpecializedINS_6half_tEffN4cute5tupleIJNS7_1CILi128EEENS9_ILi64EEENS9_ILi160EEEEEENS8_IJiNS9_ILi1EEENS8_IJiiEEEEEESG_SG_NS4_13DefaultFusionEJEEENS4_15FmhaFwdEpilogueIS6_fNS8_IJSB_SC_SB_EEEEENS2_23IndividualTileSchedulerEJEEEEEvNT_6ParamsE:
	.zero		2688


//--------------------- SYMBOLS --------------------------

	.type		.nv.reservedSmem.offset0,@object
	.size		.nv.reservedSmem.offset0,0x4
	.type		__assertfail,@function
